	.target	sm_100a

	.elftype	@"ET_EXEC"


//--------------------- .note.nv.tkinfo           --------------------------
	.section	.note.nv.tkinfo,"",@"SHT_NOTE"
	.sectionflags	@"SHF_NOTE_NV_TKINFO"
	.tkinfo
        /*0018*/ 	.word	0x00000002
        /*0030*/ 	.string	""
        /*0030*/ 	.string	"ptxas"
        /*0030*/ 	.string	"Cuda compilation tools, release 13.0, V13.0.88"
        /*0030*/ 	.string	"Build cuda_13.0.r13.0/compiler.36424714_0"
        /*0030*/ 	.string	"-arch sm_100a -m 64 "



//--------------------- .note.nv.cuinfo           --------------------------
	.section	.note.nv.cuinfo,"",@"SHT_NOTE"
	.sectionflags	@"SHF_NOTE_NV_CUINFO"
        /*0018*/ 	.short	0x0002
        /*001a*/ 	.short	0x0064
        /*001c*/ 	.short	0x0082
	.zero		2


//--------------------- .nv.info                  --------------------------
	.section	.nv.info,"",@"SHT_CUDA_INFO"
	.align	4


	//----- nvinfo : EIATTR_REGCOUNT
	.align		4
        /*0000*/ 	.byte	0x04, 0x2f
        /*0002*/ 	.short	(.L_19 - .L_18)
	.align		4
.L_18:
        /*0004*/ 	.word	index@(_ZN7cutlass13device_kernelINS_4conv6kernel13ConvUniversalINS1_16ConvProblemShapeILNS1_8OperatorE0ELi3EEENS1_10collective14CollectiveConvINS1_47MainloopSm100TmaUmmaWarpSpecializedImplicitGemmILS5_0ELi17ELi3ELi1ELi2EN4cute5tupleIJNSA_1CILi2EEENSC_ILi1EEESE_EEEEENSB_IJNSC_ILi64EEENSC_ILi128EEENSB_IJNSC_ILi32EEEEEEEEENS_10bfloat16_tESM_NSA_8TiledMMAINSA_8MMA_AtomIJNSA_20SM100_MMA_F16BF16_SSISM_SM_fLi64ELi128ELNSA_4UMMA5MajorE0ELSR_0ELNSQ_7ScaleInE0ELSS_0EEEEEENSA_6LayoutINSB_IJSE_SE_SE_EEENSB_IJNSC_ILi0EEESX_SX_EEEEENSB_IJNSA_10UnderscoreES10_S10_EEEEENS7_6detail27Sm100ImplicitGemmTileTraitsINSA_20SM90_TMA_LOAD_IM2COLENSA_14ComposedLayoutINSA_7SwizzleILi2ELi4ELi3EEENSA_18smem_ptr_flag_bitsILi16EEENSV_INSB_IJNSC_ILi8EEESJ_EEENSB_IJSJ_SE_EEEEEEEvEENS14_INSA_23SM90_TMA_LOAD_MULTICASTES1F_vEEEENS_8epilogue10collective18CollectiveEpilogueINS1K_23Sm100TmaWarpSpecializedILi4ELi2ELi16ELb1ELb0EEEJSL_NSB_IJNSV_ISH_SE_EENSV_ISJ_SE_EEEEESM_NSB_IJNSB_IJllllEEESE_SX_EEESM_S1T_NS1K_6fusion15FusionCallbacksIS1O_NS1U_17LinearCombinationISM_fSM_fLNS_15FloatRoundStyleE2EEESL_S1R_JEEENSA_5SM1004TMEM4LOAD26SM100_TMEM_LOAD_16dp256b4xES15_S1F_NSA_17SM75_U32x4_LDSM_NENSA_21SM90_TMA_STORE_IM2COLES1F_NSA_17SM90_U32x4_STSM_NENSA_39AutoVectorizingCopyWithAssumedAlignmentILi128EEEEEEvvEEEEvNT_6ParamsE)
        /*0008*/ 	.word	0x0000004e


	//----- nvinfo : EIATTR_FRAME_SIZE
	.align		4
.L_19:
        /*000c*/ 	.byte	0x04, 0x11
        /*000e*/ 	.short	(.L_21 - .L_20)
	.align		4
.L_20:
        /*0010*/ 	.word	index@($__internal_2_$__cuda_sm10x_tcgen05_guardrail_trap_unallocated_columns_being_dealloced)
        /*0014*/ 	.word	0x00000008


	//----- nvinfo : EIATTR_FRAME_SIZE
	.align		4
.L_21:
        /*0018*/ 	.byte	0x04, 0x11
        /*001a*/ 	.short	(.L_23 - .L_22)
	.align		4
.L_22:
        /*001c*/ 	.word	index@($__internal_1_$__cuda_sm10x_tcgen05_guardrail_trap_phase_invalid_during_alloc)
        /*0020*/ 	.word	0x00000008


	//----- nvinfo : EIATTR_FRAME_SIZE
	.align		4
.L_23:
        /*0024*/ 	.byte	0x04, 0x11
        /*0026*/ 	.short	(.L_25 - .L_24)
	.align		4
.L_24:
        /*0028*/ 	.word	index@($__internal_0_$__cuda_sm10x_tcgen05_guardrail_trap_col_being_dealloced_not_returned_by_alloc)
        /*002c*/ 	.word	0x00000008


	//----- nvinfo : EIATTR_FRAME_SIZE
	.align		4
.L_25:
        /*0030*/ 	.byte	0x04, 0x11
        /*0032*/ 	.short	(.L_27 - .L_26)
	.align		4
.L_26:
        /*0034*/ 	.word	index@(_ZN7cutlass13device_kernelINS_4conv6kernel13ConvUniversalINS1_16ConvProblemShapeILNS1_8OperatorE0ELi3EEENS1_10collective14CollectiveConvINS1_47MainloopSm100TmaUmmaWarpSpecializedImplicitGemmILS5_0ELi17ELi3ELi1ELi2EN4cute5tupleIJNSA_1CILi2EEENSC_ILi1EEESE_EEEEENSB_IJNSC_ILi64EEENSC_ILi128EEENSB_IJNSC_ILi32EEEEEEEEENS_10bfloat16_tESM_NSA_8TiledMMAINSA_8MMA_AtomIJNSA_20SM100_MMA_F16BF16_SSISM_SM_fLi64ELi128ELNSA_4UMMA5MajorE0ELSR_0ELNSQ_7ScaleInE0ELSS_0EEEEEENSA_6LayoutINSB_IJSE_SE_SE_EEENSB_IJNSC_ILi0EEESX_SX_EEEEENSB_IJNSA_10UnderscoreES10_S10_EEEEENS7_6detail27Sm100ImplicitGemmTileTraitsINSA_20SM90_TMA_LOAD_IM2COLENSA_14ComposedLayoutINSA_7SwizzleILi2ELi4ELi3EEENSA_18smem_ptr_flag_bitsILi16EEENSV_INSB_IJNSC_ILi8EEESJ_EEENSB_IJSJ_SE_EEEEEEEvEENS14_INSA_23SM90_TMA_LOAD_MULTICASTES1F_vEEEENS_8epilogue10collective18CollectiveEpilogueINS1K_23Sm100TmaWarpSpecializedILi4ELi2ELi16ELb1ELb0EEEJSL_NSB_IJNSV_ISH_SE_EENSV_ISJ_SE_EEEEESM_NSB_IJNSB_IJllllEEESE_SX_EEESM_S1T_NS1K_6fusion15FusionCallbacksIS1O_NS1U_17LinearCombinationISM_fSM_fLNS_15FloatRoundStyleE2EEESL_S1R_JEEENSA_5SM1004TMEM4LOAD26SM100_TMEM_LOAD_16dp256b4xES15_S1F_NSA_17SM75_U32x4_LDSM_NENSA_21SM90_TMA_STORE_IM2COLES1F_NSA_17SM90_U32x4_STSM_NENSA_39AutoVectorizingCopyWithAssumedAlignmentILi128EEEEEEvvEEEEvNT_6ParamsE)
        /*0038*/ 	.word	0x00000008


	//----- nvinfo : EIATTR_MIN_STACK_SIZE
	.align		4
.L_27:
        /*003c*/ 	.byte	0x04, 0x12
        /*003e*/ 	.short	(.L_29 - .L_28)
	.align		4
.L_28:
        /*0040*/ 	.word	index@(_ZN7cutlass13device_kernelINS_4conv6kernel13ConvUniversalINS1_16ConvProblemShapeILNS1_8OperatorE0ELi3EEENS1_10collective14CollectiveConvINS1_47MainloopSm100TmaUmmaWarpSpecializedImplicitGemmILS5_0ELi17ELi3ELi1ELi2EN4cute5tupleIJNSA_1CILi2EEENSC_ILi1EEESE_EEEEENSB_IJNSC_ILi64EEENSC_ILi128EEENSB_IJNSC_ILi32EEEEEEEEENS_10bfloat16_tESM_NSA_8TiledMMAINSA_8MMA_AtomIJNSA_20SM100_MMA_F16BF16_SSISM_SM_fLi64ELi128ELNSA_4UMMA5MajorE0ELSR_0ELNSQ_7ScaleInE0ELSS_0EEEEEENSA_6LayoutINSB_IJSE_SE_SE_EEENSB_IJNSC_ILi0EEESX_SX_EEEEENSB_IJNSA_10UnderscoreES10_S10_EEEEENS7_6detail27Sm100ImplicitGemmTileTraitsINSA_20SM90_TMA_LOAD_IM2COLENSA_14ComposedLayoutINSA_7SwizzleILi2ELi4ELi3EEENSA_18smem_ptr_flag_bitsILi16EEENSV_INSB_IJNSC_ILi8EEESJ_EEENSB_IJSJ_SE_EEEEEEEvEENS14_INSA_23SM90_TMA_LOAD_MULTICASTES1F_vEEEENS_8epilogue10collective18CollectiveEpilogueINS1K_23Sm100TmaWarpSpecializedILi4ELi2ELi16ELb1ELb0EEEJSL_NSB_IJNSV_ISH_SE_EENSV_ISJ_SE_EEEEESM_NSB_IJNSB_IJllllEEESE_SX_EEESM_S1T_NS1K_6fusion15FusionCallbacksIS1O_NS1U_17LinearCombinationISM_fSM_fLNS_15FloatRoundStyleE2EEESL_S1R_JEEENSA_5SM1004TMEM4LOAD26SM100_TMEM_LOAD_16dp256b4xES15_S1F_NSA_17SM75_U32x4_LDSM_NENSA_21SM90_TMA_STORE_IM2COLES1F_NSA_17SM90_U32x4_STSM_NENSA_39AutoVectorizingCopyWithAssumedAlignmentILi128EEEEEEvvEEEEvNT_6ParamsE)
        /*0044*/ 	.word	0x00000008
.L_29:


//--------------------- .nv.compat                --------------------------
	.section	.nv.compat,"",@"SHT_CUDA_COMPAT_INFO"
	.align	4
        /*0000*/ 	.byte	0x02, 0x09, 0x01, 0x00, 0x02, 0x02, 0x02, 0x00, 0x02, 0x05, 0x05, 0x00, 0x03, 0x07, 0x01, 0x01
        /*0010*/ 	.byte	0x02, 0x03, 0x01, 0x00, 0x02, 0x06, 0x01, 0x00, 0x04, 0x0b, 0x08, 0x00, 0x09, 0x00, 0x00, 0x00
        /*0020*/ 	.byte	0x00, 0x00, 0x00, 0x00


//--------------------- .nv.info._ZN7cutlass13device_kernelINS_4conv6kernel13ConvUniversalINS1_16ConvProblemShapeILNS1_8OperatorE0ELi3EEENS1_10collective14CollectiveConvINS1_47MainloopSm100TmaUmmaWarpSpecializedImplicitGemmILS5_0ELi17ELi3ELi1ELi2EN4cute5tupleIJNSA_1CILi2EEENSC_ILi1EEESE_EEEEENSB_IJNSC_ILi64EEENSC_ILi128EEENSB_IJNSC_ILi32EEEEEEEEENS_10bfloat16_tESM_NSA_8TiledMMAINSA_8MMA_AtomIJNSA_20SM100_MMA_F16BF16_SSISM_SM_fLi64ELi128ELNSA_4UMMA5MajorE0ELSR_0ELNSQ_7ScaleInE0ELSS_0EEEEEENSA_6LayoutINSB_IJSE_SE_SE_EEENSB_IJNSC_ILi0EEESX_SX_EEEEENSB_IJNSA_10UnderscoreES10_S10_EEEEENS7_6detail27Sm100ImplicitGemmTileTraitsINSA_20SM90_TMA_LOAD_IM2COLENSA_14ComposedLayoutINSA_7SwizzleILi2ELi4ELi3EEENSA_18smem_ptr_flag_bitsILi16EEENSV_INSB_IJNSC_ILi8EEESJ_EEENSB_IJSJ_SE_EEEEEEEvEENS14_INSA_23SM90_TMA_LOAD_MULTICASTES1F_vEEEENS_8epilogue10collective18CollectiveEpilogueINS1K_23Sm100TmaWarpSpecializedILi4ELi2ELi16ELb1ELb0EEEJSL_NSB_IJNSV_ISH_SE_EENSV_ISJ_SE_EEEEESM_NSB_IJNSB_IJllllEEESE_SX_EEESM_S1T_NS1K_6fusion15FusionCallbacksIS1O_NS1U_17LinearCombinationISM_fSM_fLNS_15FloatRoundStyleE2EEESL_S1R_JEEENSA_5SM1004TMEM4LOAD26SM100_TMEM_LOAD_16dp256b4xES15_S1F_NSA_17SM75_U32x4_LDSM_NENSA_21SM90_TMA_STORE_IM2COLES1F_NSA_17SM90_U32x4_STSM_NENSA_39AutoVectorizingCopyWithAssumedAlignmentILi128EEEEEEvvEEEEvNT_6ParamsE --------------------------
	.section	.nv.info._ZN7cutlass13device_kernelINS_4conv6kernel13ConvUniversalINS1_16ConvProblemShapeILNS1_8OperatorE0ELi3EEENS1_10collective14CollectiveConvINS1_47MainloopSm100TmaUmmaWarpSpecializedImplicitGemmILS5_0ELi17ELi3ELi1ELi2EN4cute5tupleIJNSA_1CILi2EEENSC_ILi1EEESE_EEEEENSB_IJNSC_ILi64EEENSC_ILi128EEENSB_IJNSC_ILi32EEEEEEEEENS_10bfloat16_tESM_NSA_8TiledMMAINSA_8MMA_AtomIJNSA_20SM100_MMA_F16BF16_SSISM_SM_fLi64ELi128ELNSA_4UMMA5MajorE0ELSR_0ELNSQ_7ScaleInE0ELSS_0EEEEEENSA_6LayoutINSB_IJSE_SE_SE_EEENSB_IJNSC_ILi0EEESX_SX_EEEEENSB_IJNSA_10UnderscoreES10_S10_EEEEENS7_6detail27Sm100ImplicitGemmTileTraitsINSA_20SM90_TMA_LOAD_IM2COLENSA_14ComposedLayoutINSA_7SwizzleILi2ELi4ELi3EEENSA_18smem_ptr_flag_bitsILi16EEENSV_INSB_IJNSC_ILi8EEESJ_EEENSB_IJSJ_SE_EEEEEEEvEENS14_INSA_23SM90_TMA_LOAD_MULTICASTES1F_vEEEENS_8epilogue10collective18CollectiveEpilogueINS1K_23Sm100TmaWarpSpecializedILi4ELi2ELi16ELb1ELb0EEEJSL_NSB_IJNSV_ISH_SE_EENSV_ISJ_SE_EEEEESM_NSB_IJNSB_IJllllEEESE_SX_EEESM_S1T_NS1K_6fusion15FusionCallbacksIS1O_NS1U_17LinearCombinationISM_fSM_fLNS_15FloatRoundStyleE2EEESL_S1R_JEEENSA_5SM1004TMEM4LOAD26SM100_TMEM_LOAD_16dp256b4xES15_S1F_NSA_17SM75_U32x4_LDSM_NENSA_21SM90_TMA_STORE_IM2COLES1F_NSA_17SM90_U32x4_STSM_NENSA_39AutoVectorizingCopyWithAssumedAlignmentILi128EEEEEEvvEEEEvNT_6ParamsE,"",@"SHT_CUDA_INFO"
	.sectionflags	@""
	.align	4


	//----- nvinfo : EIATTR_CUDA_API_VERSION
	.align		4
        /*0000*/ 	.byte	0x04, 0x37
        /*0002*/ 	.short	(.L_31 - .L_30)
.L_30:
        /*0004*/ 	.word	0x00000082


	//----- nvinfo : EIATTR_KPARAM_INFO
	.align		4
.L_31:
        /*0008*/ 	.byte	0x04, 0x17
        /*000a*/ 	.short	(.L_33 - .L_32)
.L_32:
        /*000c*/ 	.word	0x00000000
        /*0010*/ 	.short	0x0000
        /*0012*/ 	.short	0x0000
        /*0014*/ 	.byte	0x00, 0xf0, 0x01, 0x24


	//----- nvinfo : EIATTR_AT_ENTRY_FRAGMENTS
	.align		4
.L_33:
        /*0018*/ 	.byte	0x04, 0x4f
        /*001a*/ 	.short	(.L_35 - .L_34)


	//   ....[0]....
.L_34:
        /*001c*/ 	.word	0x00000006


	//----- nvinfo : EIATTR_RESERVED_SMEM_USED
	.align		4
.L_35:
        /*0020*/ 	.byte	0x01, 0x41
	.zero		2


	//----- nvinfo : EIATTR_SPARSE_MMA_MASK
	.align		4
        /*0024*/ 	.byte	0x03, 0x50
        /*0026*/ 	.short	0x0000


	//----- nvinfo : EIATTR_TCGEN05_1CTA_USED
	.align		4
        /*0028*/ 	.byte	0x01, 0x51
	.zero		2


	//----- nvinfo : EIATTR_MAXREG_COUNT
	.align		4
        /*002c*/ 	.byte	0x03, 0x1b
        /*002e*/ 	.short	0x00ff


	//----- nvinfo : EIATTR_NUM_BARRIERS
	.align		4
        /*0030*/ 	.byte	0x02, 0x4c
        /*0032*/ 	.byte	0x07
	.zero		1


	//----- nvinfo : EIATTR_EXTERNS
	.align		4
        /*0034*/ 	.byte	0x04, 0x0f
        /*0036*/ 	.short	(.L_37 - .L_36)


	//   ....[0]....
	.align		4
.L_36:
        /*0038*/ 	.word	index@(__assertfail)


	//----- nvinfo : EIATTR_MERCURY_ISA_VERSION
	.align		4
.L_37:
        /*003c*/ 	.byte	0x03, 0x5f
        /*003e*/ 	.short	0x0101


	//----- nvinfo : EIATTR_INT_WARP_WIDE_INSTR_OFFSETS
	.align		4
        /*0040*/ 	.byte	0x04, 0x31
        /*0042*/ 	.short	(.L_39 - .L_38)


	//   ....[0]....
.L_38:
        /*0044*/ 	.word	0x00004640


	//   ....[1]....
        /*0048*/ 	.word	0x00004660


	//   ....[2]....
        /*004c*/ 	.word	0x00004690


	//   ....[3]....
        /*0050*/ 	.word	0x00005410


	//   ....[4]....
        /*0054*/ 	.word	0x00005480


	//   ....[5]....
        /*0058*/ 	.word	0x00005590


	//   ....[6]....
        /*005c*/ 	.word	0x00005610


	//   ....[7]....
        /*0060*/ 	.word	0x00005710


	//   ....[8]....
        /*0064*/ 	.word	0x000057b0


	//   ....[9]....
        /*0068*/ 	.word	0x000058a0


	//   ....[10]....
        /*006c*/ 	.word	0x000059c0


	//----- nvinfo : EIATTR_COOP_GROUP_MASK_REGIDS
	.align		4
.L_39:
        /*0070*/ 	.byte	0x04, 0x29
        /*0072*/ 	.short	(.L_41 - .L_40)


	//   ....[0]....
.L_40:
        /*0074*/ 	.word	0xffffffff


	//   ....[1]....
        /*0078*/ 	.word	0xffffffff


	//   ....[2]....
        /*007c*/ 	.word	0xffffffff


	//   ....[3]....
        /*0080*/ 	.word	0xffffffff


	//   ....[4]....
        /*0084*/ 	.word	0xffffffff


	//   ....[5]....
        /*0088*/ 	.word	0xffffffff


	//   ....[6]....
        /*008c*/ 	.word	0xffffffff


	//   ....[7]....
        /*0090*/ 	.word	0xffffffff


	//   ....[8]....
        /*0094*/ 	.word	0xffffffff


	//   ....[9]....
        /*0098*/ 	.word	0xffffffff


	//   ....[10]....
        /*009c*/ 	.word	0xffffffff


	//   ....[11]....
        /*00a0*/ 	.word	0xffffffff


	//   ....[12]....
        /*00a4*/ 	.word	0xffffffff


	//----- nvinfo : EIATTR_COOP_GROUP_INSTR_OFFSETS
	.align		4
.L_41:
        /*00a8*/ 	.byte	0x04, 0x28
        /*00aa*/ 	.short	(.L_43 - .L_42)


	//   ....[0]....
.L_42:
        /*00ac*/ 	.word	0x00000090


	//   ....[1]....
        /*00b0*/ 	.word	0x00000500


	//   ....[2]....
        /*00b4*/ 	.word	0x00000860


	//   ....[3]....
        /*00b8*/ 	.word	0x00000a00


	//   ....[4]....
        /*00bc*/ 	.word	0x00000b00


	//   ....[5]....
        /*00c0*/ 	.word	0x00000c50


	//   ....[6]....
        /*00c4*/ 	.word	0x00000e50


	//   ....[7]....
        /*00c8*/ 	.word	0x000026f0


	//   ....[8]....
        /*00cc*/ 	.word	0x00003a50


	//   ....[9]....
        /*00d0*/ 	.word	0x00003c60


	//   ....[10]....
        /*00d4*/ 	.word	0x00003c90


	//   ....[11]....
        /*00d8*/ 	.word	0x00004520


	//   ....[12]....
        /*00dc*/ 	.word	0x00004760


	//----- nvinfo : EIATTR_VRC_CTA_INIT_COUNT
	.align		4
.L_43:
        /*00e0*/ 	.byte	0x02, 0x4a
        /*00e2*/ 	.byte	0x80
	.zero		1


	//----- nvinfo : EIATTR_SYSCALL_OFFSETS
	.align		4
        /*00e4*/ 	.byte	0x04, 0x46
        /*00e6*/ 	.short	(.L_45 - .L_44)


	//   ....[0]....
.L_44:
        /*00e8*/ 	.word	0x00006600


	//   ....[1]....
        /*00ec*/ 	.word	0x000066f0


	//   ....[2]....
        /*00f0*/ 	.word	0x00007050


	//   ....[3]....
        /*00f4*/ 	.word	0x00007930


	//   ....[4]....
        /*00f8*/ 	.word	0x000081e0


	//   ....[5]....
        /*00fc*/ 	.word	0x00008a80


	//----- nvinfo : EIATTR_MBARRIER_INSTR_OFFSETS
	.align		4
.L_45:
        /*0100*/ 	.byte	0x04, 0x39
        /*0102*/ 	.short	(.L_47 - .L_46)


	//   ....[0]....
.L_46:
        /*0104*/ 	.word	0x00000620
        /*0108*/ 	.word	0x000000ff
        /*010c*/ 	.word	0x00000000
        /*0110*/ 	.short	0x0100
        /*0112*/ 	.byte	0x04
	.zero		1


	//   ....[1]....
        /*0114*/ 	.word	0x00000630
        /*0118*/ 	.word	0x000000ff
        /*011c*/ 	.word	0x00000088
        /*0120*/ 	.short	0x0100
        /*0122*/ 	.byte	0x04
	.zero		1


	//   ....[2]....
        /*0124*/ 	.word	0x00000640
        /*0128*/ 	.word	0x000000ff
        /*012c*/ 	.word	0x00000008
        /*0130*/ 	.short	0x0100
        /*0132*/ 	.byte	0x04
	.zero		1


	//   ....[3]....
        /*0134*/ 	.word	0x00000650
        /*0138*/ 	.word	0x000000ff
        /*013c*/ 	.word	0x00000090
        /*0140*/ 	.short	0x0100
        /*0142*/ 	.byte	0x04
	.zero		1


	//   ....[4]....
        /*0144*/ 	.word	0x00000660
        /*0148*/ 	.word	0x000000ff
        /*014c*/ 	.word	0x00000010
        /*0150*/ 	.short	0x0100
        /*0152*/ 	.byte	0x04
	.zero		1


	//   ....[5]....
        /*0154*/ 	.word	0x00000670
        /*0158*/ 	.word	0x000000ff
        /*015c*/ 	.word	0x00000098
        /*0160*/ 	.short	0x0100
        /*0162*/ 	.byte	0x04
	.zero		1


	//   ....[6]....
        /*0164*/ 	.word	0x00000680
        /*0168*/ 	.word	0x000000ff
        /*016c*/ 	.word	0x00000018
        /*0170*/ 	.short	0x0100
        /*0172*/ 	.byte	0x04
	.zero		1


	//   ....[7]....
        /*0174*/ 	.word	0x00000690
        /*0178*/ 	.word	0x000000ff
        /*017c*/ 	.word	0x000000a0
        /*0180*/ 	.short	0x0100
        /*0182*/ 	.byte	0x04
	.zero		1


	//   ....[8]....
        /*0184*/ 	.word	0x000006a0
        /*0188*/ 	.word	0x000000ff
        /*018c*/ 	.word	0x00000020
        /*0190*/ 	.short	0x0100
        /*0192*/ 	.byte	0x04
	.zero		1


	//   ....[9]....
        /*0194*/ 	.word	0x000006b0
        /*0198*/ 	.word	0x000000ff
        /*019c*/ 	.word	0x000000a8
        /*01a0*/ 	.short	0x0100
        /*01a2*/ 	.byte	0x04
	.zero		1


	//   ....[10]....
        /*01a4*/ 	.word	0x000006c0
        /*01a8*/ 	.word	0x000000ff
        /*01ac*/ 	.word	0x00000028
        /*01b0*/ 	.short	0x0100
        /*01b2*/ 	.byte	0x04
	.zero		1


	//   ....[11]....
        /*01b4*/ 	.word	0x000006d0
        /*01b8*/ 	.word	0x000000ff
        /*01bc*/ 	.word	0x000000b0
        /*01c0*/ 	.short	0x0100
        /*01c2*/ 	.byte	0x04
	.zero		1


	//   ....[12]....
        /*01c4*/ 	.word	0x000006e0
        /*01c8*/ 	.word	0x000000ff
        /*01cc*/ 	.word	0x00000030
        /*01d0*/ 	.short	0x0100
        /*01d2*/ 	.byte	0x04
	.zero		1


	//   ....[13]....
        /*01d4*/ 	.word	0x000006f0
        /*01d8*/ 	.word	0x000000ff
        /*01dc*/ 	.word	0x000000b8
        /*01e0*/ 	.short	0x0100
        /*01e2*/ 	.byte	0x04
	.zero		1


	//   ....[14]....
        /*01e4*/ 	.word	0x00000700
        /*01e8*/ 	.word	0x000000ff
        /*01ec*/ 	.word	0x00000038
        /*01f0*/ 	.short	0x0100
        /*01f2*/ 	.byte	0x04
	.zero		1


	//   ....[15]....
        /*01f4*/ 	.word	0x00000710
        /*01f8*/ 	.word	0x000000ff
        /*01fc*/ 	.word	0x000000c0
        /*0200*/ 	.short	0x0100
        /*0202*/ 	.byte	0x04
	.zero		1


	//   ....[16]....
        /*0204*/ 	.word	0x00000720
        /*0208*/ 	.word	0x000000ff
        /*020c*/ 	.word	0x00000040
        /*0210*/ 	.short	0x0100
        /*0212*/ 	.byte	0x04
	.zero		1


	//   ....[17]....
        /*0214*/ 	.word	0x00000730
        /*0218*/ 	.word	0x000000ff
        /*021c*/ 	.word	0x000000c8
        /*0220*/ 	.short	0x0100
        /*0222*/ 	.byte	0x04
	.zero		1


	//   ....[18]....
        /*0224*/ 	.word	0x00000740
        /*0228*/ 	.word	0x000000ff
        /*022c*/ 	.word	0x00000048
        /*0230*/ 	.short	0x0100
        /*0232*/ 	.byte	0x04
	.zero		1


	//   ....[19]....
        /*0234*/ 	.word	0x00000750
        /*0238*/ 	.word	0x000000ff
        /*023c*/ 	.word	0x000000d0
        /*0240*/ 	.short	0x0100
        /*0242*/ 	.byte	0x04
	.zero		1


	//   ....[20]....
        /*0244*/ 	.word	0x00000760
        /*0248*/ 	.word	0x000000ff
        /*024c*/ 	.word	0x00000050
        /*0250*/ 	.short	0x0100
        /*0252*/ 	.byte	0x04
	.zero		1


	//   ....[21]....
        /*0254*/ 	.word	0x00000770
        /*0258*/ 	.word	0x000000ff
        /*025c*/ 	.word	0x000000d8
        /*0260*/ 	.short	0x0100
        /*0262*/ 	.byte	0x04
	.zero		1


	//   ....[22]....
        /*0264*/ 	.word	0x00000780
        /*0268*/ 	.word	0x000000ff
        /*026c*/ 	.word	0x00000058
        /*0270*/ 	.short	0x0100
        /*0272*/ 	.byte	0x04
	.zero		1


	//   ....[23]....
        /*0274*/ 	.word	0x00000790
        /*0278*/ 	.word	0x000000ff
        /*027c*/ 	.word	0x000000e0
        /*0280*/ 	.short	0x0100
        /*0282*/ 	.byte	0x04
	.zero		1


	//   ....[24]....
        /*0284*/ 	.word	0x000007a0
        /*0288*/ 	.word	0x000000ff
        /*028c*/ 	.word	0x00000060
        /*0290*/ 	.short	0x0100
        /*0292*/ 	.byte	0x04
	.zero		1


	//   ....[25]....
        /*0294*/ 	.word	0x000007b0
        /*0298*/ 	.word	0x000000ff
        /*029c*/ 	.word	0x000000e8
        /*02a0*/ 	.short	0x0100
        /*02a2*/ 	.byte	0x04
	.zero		1


	//   ....[26]....
        /*02a4*/ 	.word	0x000007c0
        /*02a8*/ 	.word	0x000000ff
        /*02ac*/ 	.word	0x00000068
        /*02b0*/ 	.short	0x0100
        /*02b2*/ 	.byte	0x04
	.zero		1


	//   ....[27]....
        /*02b4*/ 	.word	0x000007d0
        /*02b8*/ 	.word	0x000000ff
        /*02bc*/ 	.word	0x000000f0
        /*02c0*/ 	.short	0x0100
        /*02c2*/ 	.byte	0x04
	.zero		1


	//   ....[28]....
        /*02c4*/ 	.word	0x000007e0
        /*02c8*/ 	.word	0x000000ff
        /*02cc*/ 	.word	0x00000070
        /*02d0*/ 	.short	0x0100
        /*02d2*/ 	.byte	0x04
	.zero		1


	//   ....[29]....
        /*02d4*/ 	.word	0x000007f0
        /*02d8*/ 	.word	0x000000ff
        /*02dc*/ 	.word	0x000000f8
        /*02e0*/ 	.short	0x0100
        /*02e2*/ 	.byte	0x04
	.zero		1


	//   ....[30]....
        /*02e4*/ 	.word	0x00000800
        /*02e8*/ 	.word	0x000000ff
        /*02ec*/ 	.word	0x00000078
        /*02f0*/ 	.short	0x0100
        /*02f2*/ 	.byte	0x04
	.zero		1


	//   ....[31]....
        /*02f4*/ 	.word	0x00000810
        /*02f8*/ 	.word	0x000000ff
        /*02fc*/ 	.word	0x00000100
        /*0300*/ 	.short	0x0100
        /*0302*/ 	.byte	0x04
	.zero		1


	//   ....[32]....
        /*0304*/ 	.word	0x00000820
        /*0308*/ 	.word	0x000000ff
        /*030c*/ 	.word	0x00000080
        /*0310*/ 	.short	0x0100
        /*0312*/ 	.byte	0x04
	.zero		1


	//   ....[33]....
        /*0314*/ 	.word	0x00000830
        /*0318*/ 	.word	0x000000ff
        /*031c*/ 	.word	0x00000108
        /*0320*/ 	.short	0x0100
        /*0322*/ 	.byte	0x04
	.zero		1


	//   ....[34]....
        /*0324*/ 	.word	0x00000970
        /*0328*/ 	.word	0x000000ff
        /*032c*/ 	.word	0x00000110
        /*0330*/ 	.short	0x0100
        /*0332*/ 	.byte	0x04
	.zero		1


	//   ....[35]....
        /*0334*/ 	.word	0x00000980
        /*0338*/ 	.word	0x000000ff
        /*033c*/ 	.word	0x00000130
        /*0340*/ 	.short	0x0100
        /*0342*/ 	.byte	0x04
	.zero		1


	//   ....[36]....
        /*0344*/ 	.word	0x00000990
        /*0348*/ 	.word	0x000000ff
        /*034c*/ 	.word	0x00000118
        /*0350*/ 	.short	0x0100
        /*0352*/ 	.byte	0x04
	.zero		1


	//   ....[37]....
        /*0354*/ 	.word	0x000009a0
        /*0358*/ 	.word	0x000000ff
        /*035c*/ 	.word	0x00000138
        /*0360*/ 	.short	0x0100
        /*0362*/ 	.byte	0x04
	.zero		1


	//   ....[38]....
        /*0364*/ 	.word	0x000009b0
        /*0368*/ 	.word	0x000000ff
        /*036c*/ 	.word	0x00000120
        /*0370*/ 	.short	0x0100
        /*0372*/ 	.byte	0x04
	.zero		1


	//   ....[39]....
        /*0374*/ 	.word	0x000009c0
        /*0378*/ 	.word	0x000000ff
        /*037c*/ 	.word	0x00000140
        /*0380*/ 	.short	0x0100
        /*0382*/ 	.byte	0x04
	.zero		1


	//   ....[40]....
        /*0384*/ 	.word	0x000009d0
        /*0388*/ 	.word	0x000000ff
        /*038c*/ 	.word	0x00000128
        /*0390*/ 	.short	0x0100
        /*0392*/ 	.byte	0x04
	.zero		1


	//   ....[41]....
        /*0394*/ 	.word	0x000009e0
        /*0398*/ 	.word	0x000000ff
        /*039c*/ 	.word	0x00000148
        /*03a0*/ 	.short	0x0100
        /*03a2*/ 	.byte	0x04
	.zero		1


	//   ....[42]....
        /*03a4*/ 	.word	0x00000ad0
        /*03a8*/ 	.word	0x000000ff
        /*03ac*/ 	.word	0x00000150
        /*03b0*/ 	.short	0x0100
        /*03b2*/ 	.byte	0x06
	.zero		1


	//   ....[43]....
        /*03b4*/ 	.word	0x00000ae0
        /*03b8*/ 	.word	0x000000ff
        /*03bc*/ 	.word	0x00000158
        /*03c0*/ 	.short	0x0100
        /*03c2*/ 	.byte	0x06
	.zero		1


	//   ....[44]....
        /*03c4*/ 	.word	0x00000c20
        /*03c8*/ 	.word	0x000000ff
        /*03cc*/ 	.word	0x00000160
        /*03d0*/ 	.short	0x0100
        /*03d2*/ 	.byte	0x06
	.zero		1


	//   ....[45]....
        /*03d4*/ 	.word	0x00000c30
        /*03d8*/ 	.word	0x000000ff
        /*03dc*/ 	.word	0x00000168
        /*03e0*/ 	.short	0x0100
        /*03e2*/ 	.byte	0x06
	.zero		1


	//   ....[46]....
        /*03e4*/ 	.word	0x00000d60
        /*03e8*/ 	.word	0x000000ff
        /*03ec*/ 	.word	0x00000170
        /*03f0*/ 	.short	0x0100
        /*03f2*/ 	.byte	0x04
	.zero		1


	//   ....[47]....
        /*03f4*/ 	.word	0x00000d70
        /*03f8*/ 	.word	0x000000ff
        /*03fc*/ 	.word	0x00000180
        /*0400*/ 	.short	0x0100
        /*0402*/ 	.byte	0x04
	.zero		1


	//   ....[48]....
        /*0404*/ 	.word	0x00000d80
        /*0408*/ 	.word	0x000000ff
        /*040c*/ 	.word	0x00000178
        /*0410*/ 	.short	0x0100
        /*0412*/ 	.byte	0x04
	.zero		1


	//   ....[49]....
        /*0414*/ 	.word	0x00000d90
        /*0418*/ 	.word	0x000000ff
        /*041c*/ 	.word	0x00000188
        /*0420*/ 	.short	0x0100
        /*0422*/ 	.byte	0x04
	.zero		1


	//   ....[50]....
        /*0424*/ 	.word	0x00001950
        /*0428*/ 	.word	0x000000ff
        /*042c*/ 	.word	0x00000088
        /*0430*/ 	.short	0x010a
        /*0432*/ 	.byte	0x04
	.zero		1


	//   ....[51]....
        /*0434*/ 	.word	0x00001c80
        /*0438*/ 	.word	0x000000ff
        /*043c*/ 	.word	0x00000088
        /*0440*/ 	.short	0x010a
        /*0442*/ 	.byte	0x09
	.zero		1


	//   ....[52]....
        /*0444*/ 	.word	0x00001e10
        /*0448*/ 	.word	0x000000ff
        /*044c*/ 	.word	0x00000088
        /*0450*/ 	.short	0x010a
        /*0452*/ 	.byte	0x08
	.zero		1


	//   ....[53]....
        /*0454*/ 	.word	0x00002040
        /*0458*/ 	.word	0x000000ff
        /*045c*/ 	.word	0x00000158
        /*0460*/ 	.short	0x0101
        /*0462*/ 	.byte	0x24
	.zero		1


	//   ....[54]....
        /*0464*/ 	.word	0x00002060
        /*0468*/ 	.word	0x000000ff
        /*046c*/ 	.word	0x00000088
        /*0470*/ 	.short	0x010a
        /*0472*/ 	.byte	0x04
	.zero		1


	//   ....[55]....
        /*0474*/ 	.word	0x00002330
        /*0478*/ 	.word	0x000000ff
        /*047c*/ 	.word	0x00000088
        /*0480*/ 	.short	0x010a
        /*0482*/ 	.byte	0x09
	.zero		1


	//   ....[56]....
        /*0484*/ 	.word	0x000024c0
        /*0488*/ 	.word	0x000000ff
        /*048c*/ 	.word	0x00000088
        /*0490*/ 	.short	0x010a
        /*0492*/ 	.byte	0x08
	.zero		1


	//   ....[57]....
        /*0494*/ 	.word	0x00002700
        /*0498*/ 	.word	0x000000ff
        /*049c*/ 	.word	0x00000160
        /*04a0*/ 	.short	0x010a
        /*04a2*/ 	.byte	0x24
	.zero		1


	//   ....[58]....
        /*04a4*/ 	.word	0x000027c0
        /*04a8*/ 	.word	0x000000ff
        /*04ac*/ 	.word	0x00000000
        /*04b0*/ 	.short	0x0101
        /*04b2*/ 	.byte	0x04
	.zero		1


	//   ....[59]....
        /*04b4*/ 	.word	0x00002db0
        /*04b8*/ 	.word	0x000000ff
        /*04bc*/ 	.word	0x00000000
        /*04c0*/ 	.short	0x010a
        /*04c2*/ 	.byte	0x04
	.zero		1


	//   ....[60]....
        /*04c4*/ 	.word	0x00002e40
        /*04c8*/ 	.word	0x000000ff
        /*04cc*/ 	.word	0x00000000
        /*04d0*/ 	.short	0x010a
        /*04d2*/ 	.byte	0x05
	.zero		1


	//   ....[61]....
        /*04d4*/ 	.word	0x00002ed0
        /*04d8*/ 	.word	0x000000ff
        /*04dc*/ 	.word	0x00000000
        /*04e0*/ 	.short	0x010a
        /*04e2*/ 	.byte	0x05
	.zero		1


	//   ....[62]....
        /*04e4*/ 	.word	0x00002f60
        /*04e8*/ 	.word	0x000000ff
        /*04ec*/ 	.word	0x00000000
        /*04f0*/ 	.short	0x010a
        /*04f2*/ 	.byte	0x05
	.zero		1


	//   ....[63]....
        /*04f4*/ 	.word	0x00002ff0
        /*04f8*/ 	.word	0x000000ff
        /*04fc*/ 	.word	0x00000000
        /*0500*/ 	.short	0x010a
        /*0502*/ 	.byte	0x05
	.zero		1


	//   ....[64]....
        /*0504*/ 	.word	0x00003080
        /*0508*/ 	.word	0x000000ff
        /*050c*/ 	.word	0x00000000
        /*0510*/ 	.short	0x010a
        /*0512*/ 	.byte	0x05
	.zero		1


	//   ....[65]....
        /*0514*/ 	.word	0x00003110
        /*0518*/ 	.word	0x000000ff
        /*051c*/ 	.word	0x00000000
        /*0520*/ 	.short	0x010a
        /*0522*/ 	.byte	0x05
	.zero		1


	//   ....[66]....
        /*0524*/ 	.word	0x000031a0
        /*0528*/ 	.word	0x000000ff
        /*052c*/ 	.word	0x00000000
        /*0530*/ 	.short	0x010a
        /*0532*/ 	.byte	0x05
	.zero		1


	//   ....[67]....
        /*0534*/ 	.word	0x00003230
        /*0538*/ 	.word	0x000000ff
        /*053c*/ 	.word	0x00000000
        /*0540*/ 	.short	0x010a
        /*0542*/ 	.byte	0x05
	.zero		1


	//   ....[68]....
        /*0544*/ 	.word	0x000032c0
        /*0548*/ 	.word	0x000000ff
        /*054c*/ 	.word	0x00000000
        /*0550*/ 	.short	0x010a
        /*0552*/ 	.byte	0x05
	.zero		1


	//   ....[69]....
        /*0554*/ 	.word	0x00003350
        /*0558*/ 	.word	0x000000ff
        /*055c*/ 	.word	0x00000000
        /*0560*/ 	.short	0x010a
        /*0562*/ 	.byte	0x05
	.zero		1


	//   ....[70]....
        /*0564*/ 	.word	0x000033e0
        /*0568*/ 	.word	0x000000ff
        /*056c*/ 	.word	0x00000000
        /*0570*/ 	.short	0x010a
        /*0572*/ 	.byte	0x05
	.zero		1


	//   ....[71]....
        /*0574*/ 	.word	0x00003470
        /*0578*/ 	.word	0x000000ff
        /*057c*/ 	.word	0x00000000
        /*0580*/ 	.short	0x010a
        /*0582*/ 	.byte	0x05
	.zero		1


	//   ....[72]....
        /*0584*/ 	.word	0x00003500
        /*0588*/ 	.word	0x000000ff
        /*058c*/ 	.word	0x00000000
        /*0590*/ 	.short	0x010a
        /*0592*/ 	.byte	0x05
	.zero		1


	//   ....[73]....
        /*0594*/ 	.word	0x00003590
        /*0598*/ 	.word	0x000000ff
        /*059c*/ 	.word	0x00000000
        /*05a0*/ 	.short	0x010a
        /*05a2*/ 	.byte	0x05
	.zero		1


	//   ....[74]....
        /*05a4*/ 	.word	0x00003620
        /*05a8*/ 	.word	0x000000ff
        /*05ac*/ 	.word	0x00000000
        /*05b0*/ 	.short	0x010a
        /*05b2*/ 	.byte	0x05
	.zero		1


	//   ....[75]....
        /*05b4*/ 	.word	0x000036c0
        /*05b8*/ 	.word	0x00000000
        /*05bc*/ 	.word	0x00000000
        /*05c0*/ 	.short	0x010a
        /*05c2*/ 	.byte	0xff
	.zero		1


	//   ....[76]....
        /*05c4*/ 	.word	0x00003810
        /*05c8*/ 	.word	0x000000ff
        /*05cc*/ 	.word	0x00000168
        /*05d0*/ 	.short	0x010a
        /*05d2*/ 	.byte	0x04
	.zero		1


	//   ....[77]....
        /*05d4*/ 	.word	0x000038b0
        /*05d8*/ 	.word	0x000000ff
        /*05dc*/ 	.word	0x00000160
        /*05e0*/ 	.short	0x010a
        /*05e2*/ 	.byte	0x04
	.zero		1


	//   ....[78]....
        /*05e4*/ 	.word	0x00003950
        /*05e8*/ 	.word	0x000000ff
        /*05ec*/ 	.word	0x00000000
        /*05f0*/ 	.short	0x0101
        /*05f2*/ 	.byte	0x05
	.zero		1


	//   ....[79]....
        /*05f4*/ 	.word	0x00003990
        /*05f8*/ 	.word	0x000000ff
        /*05fc*/ 	.word	0x00000168
        /*0600*/ 	.short	0x0106
        /*0602*/ 	.byte	0x04
	.zero		1


	//   ....[80]....
        /*0604*/ 	.word	0x000039d0
        /*0608*/ 	.word	0x00000000
        /*060c*/ 	.word	0x00000168
        /*0610*/ 	.short	0x010a
        /*0612*/ 	.byte	0xff
	.zero		1


	//   ....[81]....
        /*0614*/ 	.word	0x00003f20
        /*0618*/ 	.word	0x000000ff
        /*061c*/ 	.word	0x00000160
        /*0620*/ 	.short	0x010a
        /*0622*/ 	.byte	0x12
	.zero		1


	//   ....[82]....
        /*0624*/ 	.word	0x00003fd0
        /*0628*/ 	.word	0x000000ff
        /*062c*/ 	.word	0x00000000
        /*0630*/ 	.short	0x0101
        /*0632*/ 	.byte	0x1c
	.zero		1


	//   ....[83]....
        /*0634*/ 	.word	0x00003fe0
        /*0638*/ 	.word	0x000000ff
        /*063c*/ 	.word	0x00000180
        /*0640*/ 	.short	0x010a
        /*0642*/ 	.byte	0x17
	.zero		1


	//   ....[84]....
        /*0644*/ 	.word	0x000040a0
        /*0648*/ 	.word	0x000000ff
        /*064c*/ 	.word	0x00000000
        /*0650*/ 	.short	0x010a
        /*0652*/ 	.byte	0x04
	.zero		1


	//   ....[85]....
        /*0654*/ 	.word	0x000040e0
        /*0658*/ 	.word	0x000000ff
        /*065c*/ 	.word	0x00000000
        /*0660*/ 	.short	0x010a
        /*0662*/ 	.byte	0x10
	.zero		1


	//   ....[86]....
        /*0664*/ 	.word	0x00004220
        /*0668*/ 	.word	0x000000ff
        /*066c*/ 	.word	0x00000000
        /*0670*/ 	.short	0x010a
        /*0672*/ 	.byte	0x04
	.zero		1


	//   ....[87]....
        /*0674*/ 	.word	0x00004470
        /*0678*/ 	.word	0x000000ff
        /*067c*/ 	.word	0x00000000
        /*0680*/ 	.short	0x010a
        /*0682*/ 	.byte	0x04
	.zero		1


	//   ....[88]....
        /*0684*/ 	.word	0x00004500
        /*0688*/ 	.word	0x000000ff
        /*068c*/ 	.word	0x00000000
        /*0690*/ 	.short	0x010a
        /*0692*/ 	.byte	0x04
	.zero		1


	//   ....[89]....
        /*0694*/ 	.word	0x00004ac0
        /*0698*/ 	.word	0x000000ff
        /*069c*/ 	.word	0x00000160
        /*06a0*/ 	.short	0x010a
        /*06a2*/ 	.byte	0x14
	.zero		1


	//   ....[90]....
        /*06a4*/ 	.word	0x00004b60
        /*06a8*/ 	.word	0x000000ff
        /*06ac*/ 	.word	0x00000000
        /*06b0*/ 	.short	0x0101
        /*06b2*/ 	.byte	0x2d
	.zero		1


	//   ....[91]....
        /*06b4*/ 	.word	0x000050b0
        /*06b8*/ 	.word	0x000000ff
        /*06bc*/ 	.word	0x00000158
        /*06c0*/ 	.short	0x010a
        /*06c2*/ 	.byte	0x14
	.zero		1


	//   ....[92]....
        /*06c4*/ 	.word	0x00005250
        /*06c8*/ 	.word	0x000000ff
        /*06cc*/ 	.word	0x00000130
        /*06d0*/ 	.short	0x010a
        /*06d2*/ 	.byte	0x14
	.zero		1


	//   ....[93]....
        /*06d4*/ 	.word	0x00005520
        /*06d8*/ 	.word	0x000000ff
        /*06dc*/ 	.word	0x00000110
        /*06e0*/ 	.short	0x010b
        /*06e2*/ 	.byte	0x14
	.zero		1


	//   ....[94]....
        /*06e4*/ 	.word	0x00005530
        /*06e8*/ 	.word	0x000000ff
        /*06ec*/ 	.word	0x00000000
        /*06f0*/ 	.short	0x0101
        /*06f2*/ 	.byte	0x31
	.zero		1


	//   ....[95]....
        /*06f4*/ 	.word	0x00005550
        /*06f8*/ 	.word	0x000000ff
        /*06fc*/ 	.word	0x00000138
        /*0700*/ 	.short	0x010a
        /*0702*/ 	.byte	0x14
	.zero		1


	//   ....[96]....
        /*0704*/ 	.word	0x000056a0
        /*0708*/ 	.word	0x000000ff
        /*070c*/ 	.word	0x00000118
        /*0710*/ 	.short	0x010b
        /*0712*/ 	.byte	0x14
	.zero		1


	//   ....[97]....
        /*0714*/ 	.word	0x000056b0
        /*0718*/ 	.word	0x000000ff
        /*071c*/ 	.word	0x00000000
        /*0720*/ 	.short	0x0101
        /*0722*/ 	.byte	0x30
	.zero		1


	//   ....[98]....
        /*0724*/ 	.word	0x000056d0
        /*0728*/ 	.word	0x000000ff
        /*072c*/ 	.word	0x00000140
        /*0730*/ 	.short	0x010a
        /*0732*/ 	.byte	0x14
	.zero		1


	//   ....[99]....
        /*0734*/ 	.word	0x00005840
        /*0738*/ 	.word	0x000000ff
        /*073c*/ 	.word	0x00000120
        /*0740*/ 	.short	0x010b
        /*0742*/ 	.byte	0x14
	.zero		1


	//   ....[100]....
        /*0744*/ 	.word	0x00005850
        /*0748*/ 	.word	0x000000ff
        /*074c*/ 	.word	0x00000000
        /*0750*/ 	.short	0x0101
        /*0752*/ 	.byte	0x2f
	.zero		1


	//   ....[101]....
        /*0754*/ 	.word	0x00005860
        /*0758*/ 	.word	0x000000ff
        /*075c*/ 	.word	0x00000148
        /*0760*/ 	.short	0x010a
        /*0762*/ 	.byte	0x14
	.zero		1


	//   ....[102]....
        /*0764*/ 	.word	0x00005a30
        /*0768*/ 	.word	0x000000ff
        /*076c*/ 	.word	0x00000128
        /*0770*/ 	.short	0x010b
        /*0772*/ 	.byte	0x14
	.zero		1


	//   ....[103]....
        /*0774*/ 	.word	0x00005a40
        /*0778*/ 	.word	0x000000ff
        /*077c*/ 	.word	0x00000000
        /*0780*/ 	.short	0x0101
        /*0782*/ 	.byte	0x2e
	.zero		1


	//   ....[104]....
        /*0784*/ 	.word	0x00005a70
        /*0788*/ 	.word	0x000000ff
        /*078c*/ 	.word	0x00000130
        /*0790*/ 	.short	0x010a
        /*0792*/ 	.byte	0x14
	.zero		1


	//   ....[105]....
        /*0794*/ 	.word	0x00005a90
        /*0798*/ 	.word	0x000000ff
        /*079c*/ 	.word	0x00000138
        /*07a0*/ 	.short	0x010a
        /*07a2*/ 	.byte	0x14
	.zero		1


	//   ....[106]....
        /*07a4*/ 	.word	0x00005ab0
        /*07a8*/ 	.word	0x000000ff
        /*07ac*/ 	.word	0x00000140
        /*07b0*/ 	.short	0x010a
        /*07b2*/ 	.byte	0x14
	.zero		1


	//   ....[107]....
        /*07b4*/ 	.word	0x00005af0
        /*07b8*/ 	.word	0x00000000
        /*07bc*/ 	.word	0x00000148
        /*07c0*/ 	.short	0x010a
        /*07c2*/ 	.byte	0xff
	.zero		1


	//   ....[108]....
        /*07c4*/ 	.word	0x00005ea0
        /*07c8*/ 	.word	0x000000ff
        /*07cc*/ 	.word	0x00000160
        /*07d0*/ 	.short	0x010a
        /*07d2*/ 	.byte	0x31
	.zero		1


	//   ....[109]....
        /*07d4*/ 	.word	0x00005f70
        /*07d8*/ 	.word	0x000000ff
        /*07dc*/ 	.word	0x00000000
        /*07e0*/ 	.short	0x0101
        /*07e2*/ 	.byte	0x04
	.zero		1


	//   ....[110]....
        /*07e4*/ 	.word	0x00006bf0
        /*07e8*/ 	.word	0x000000ff
        /*07ec*/ 	.word	0x00000110
        /*07f0*/ 	.short	0x010a
        /*07f2*/ 	.byte	0x31
	.zero		1


	//   ....[111]....
        /*07f4*/ 	.word	0x00006c80
        /*07f8*/ 	.word	0x00000046
        /*07fc*/ 	.word	0x00000170
        /*0800*/ 	.short	0x010a
        /*0802*/ 	.byte	0xff
	.zero		1


	//   ....[112]....
        /*0804*/ 	.word	0x00006e50
        /*0808*/ 	.word	0x000000ff
        /*080c*/ 	.word	0x00000110
        /*0810*/ 	.short	0x010a
        /*0812*/ 	.byte	0x31
	.zero		1


	//   ....[113]....
        /*0814*/ 	.word	0x00006f30
        /*0818*/ 	.word	0x00000046
        /*081c*/ 	.word	0x00000170
        /*0820*/ 	.short	0x010a
        /*0822*/ 	.byte	0xff
	.zero		1


	//   ....[114]....
        /*0824*/ 	.word	0x00007690
        /*0828*/ 	.word	0x00000000
        /*082c*/ 	.word	0x00000000
        /*0830*/ 	.short	0x0101
        /*0832*/ 	.byte	0xff
	.zero		1


	//   ....[115]....
        /*0834*/ 	.word	0x000076a0
        /*0838*/ 	.word	0x00000004
        /*083c*/ 	.word	0x00000110
        /*0840*/ 	.short	0x010a
        /*0842*/ 	.byte	0xff
	.zero		1


	//   ....[116]....
        /*0844*/ 	.word	0x00007760
        /*0848*/ 	.word	0x00000004
        /*084c*/ 	.word	0x00000110
        /*0850*/ 	.short	0x010a
        /*0852*/ 	.byte	0xff
	.zero		1


	//   ....[117]....
        /*0854*/ 	.word	0x00007f40
        /*0858*/ 	.word	0x00000000
        /*085c*/ 	.word	0x00000000
        /*0860*/ 	.short	0x0101
        /*0862*/ 	.byte	0xff
	.zero		1


	//   ....[118]....
        /*0864*/ 	.word	0x00007f60
        /*0868*/ 	.word	0x00000002
        /*086c*/ 	.word	0x00000110
        /*0870*/ 	.short	0x010a
        /*0872*/ 	.byte	0xff
	.zero		1


	//   ....[119]....
        /*0874*/ 	.word	0x00008010
        /*0878*/ 	.word	0x00000002
        /*087c*/ 	.word	0x00000110
        /*0880*/ 	.short	0x010a
        /*0882*/ 	.byte	0xff
	.zero		1


	//   ....[120]....
        /*0884*/ 	.word	0x000087e0
        /*0888*/ 	.word	0x00000000
        /*088c*/ 	.word	0x00000000
        /*0890*/ 	.short	0x0101
        /*0892*/ 	.byte	0xff
	.zero		1


	//   ....[121]....
        /*0894*/ 	.word	0x00008800
        /*0898*/ 	.word	0x00000003
        /*089c*/ 	.word	0x00000110
        /*08a0*/ 	.short	0x010a
        /*08a2*/ 	.byte	0xff
	.zero		1


	//   ....[122]....
        /*08a4*/ 	.word	0x000088b0
        /*08a8*/ 	.word	0x00000003
        /*08ac*/ 	.word	0x00000110
        /*08b0*/ 	.short	0x010a
        /*08b2*/ 	.byte	0xff
	.zero		1


	//   ....[123]....
        /*08b4*/ 	.word	0x00008cc0
        /*08b8*/ 	.word	0x000000ff
        /*08bc*/ 	.word	0x00000000
        /*08c0*/ 	.short	0x0101
        /*08c2*/ 	.byte	0x04
	.zero		1


	//   ....[124]....
        /*08c4*/ 	.word	0x000090f0
        /*08c8*/ 	.word	0x00000000
        /*08cc*/ 	.word	0x00000000
        /*08d0*/ 	.short	0x0101
        /*08d2*/ 	.byte	0xff
	.zero		1


	//   ....[125]....
        /*08d4*/ 	.word	0x00009370
        /*08d8*/ 	.word	0x000000ff
        /*08dc*/ 	.word	0x00000000
        /*08e0*/ 	.short	0x0101
        /*08e2*/ 	.byte	0x04
	.zero		1


	//   ....[126]....
        /*08e4*/ 	.word	0x000093a0
        /*08e8*/ 	.word	0x00000000
        /*08ec*/ 	.word	0x00000088
        /*08f0*/ 	.short	0x010a
        /*08f2*/ 	.byte	0xff
	.zero		1


	//   ....[127]....
        /*08f4*/ 	.word	0x00009400
        /*08f8*/ 	.word	0x00000000
        /*08fc*/ 	.word	0x00000088
        /*0900*/ 	.short	0x010a
        /*0902*/ 	.byte	0xff
	.zero		1


	//   ....[128]....
        /*0904*/ 	.word	0x00009460
        /*0908*/ 	.word	0x00000000
        /*090c*/ 	.word	0x00000160
        /*0910*/ 	.short	0x010a
        /*0912*/ 	.byte	0xff
	.zero		1


	//   ....[129]....
        /*0914*/ 	.word	0x000094c0
        /*0918*/ 	.word	0x00000000
        /*091c*/ 	.word	0x00000000
        /*0920*/ 	.short	0x010a
        /*0922*/ 	.byte	0xff
	.zero		1


	//   ....[130]....
        /*0924*/ 	.word	0x00009520
        /*0928*/ 	.word	0x00000000
        /*092c*/ 	.word	0x00000000
        /*0930*/ 	.short	0x010a
        /*0932*/ 	.byte	0xff
	.zero		1


	//   ....[131]....
        /*0934*/ 	.word	0x00009580
        /*0938*/ 	.word	0x00000000
        /*093c*/ 	.word	0x00000000
        /*0940*/ 	.short	0x010a
        /*0942*/ 	.byte	0xff
	.zero		1


	//   ....[132]....
        /*0944*/ 	.word	0x000095e0
        /*0948*/ 	.word	0x00000000
        /*094c*/ 	.word	0x00000000
        /*0950*/ 	.short	0x010a
        /*0952*/ 	.byte	0xff
	.zero		1


	//   ....[133]....
        /*0954*/ 	.word	0x00009640
        /*0958*/ 	.word	0x00000000
        /*095c*/ 	.word	0x00000000
        /*0960*/ 	.short	0x010a
        /*0962*/ 	.byte	0xff
	.zero		1


	//   ....[134]....
        /*0964*/ 	.word	0x000096a0
        /*0968*/ 	.word	0x00000000
        /*096c*/ 	.word	0x00000000
        /*0970*/ 	.short	0x010a
        /*0972*/ 	.byte	0xff
	.zero		1


	//   ....[135]....
        /*0974*/ 	.word	0x00009700
        /*0978*/ 	.word	0x00000000
        /*097c*/ 	.word	0x00000000
        /*0980*/ 	.short	0x010a
        /*0982*/ 	.byte	0xff
	.zero		1


	//   ....[136]....
        /*0984*/ 	.word	0x00009760
        /*0988*/ 	.word	0x00000000
        /*098c*/ 	.word	0x00000000
        /*0990*/ 	.short	0x010a
        /*0992*/ 	.byte	0xff
	.zero		1


	//   ....[137]....
        /*0994*/ 	.word	0x000097c0
        /*0998*/ 	.word	0x00000000
        /*099c*/ 	.word	0x00000000
        /*09a0*/ 	.short	0x010a
        /*09a2*/ 	.byte	0xff
	.zero		1


	//   ....[138]....
        /*09a4*/ 	.word	0x00009820
        /*09a8*/ 	.word	0x00000000
        /*09ac*/ 	.word	0x00000000
        /*09b0*/ 	.short	0x010a
        /*09b2*/ 	.byte	0xff
	.zero		1


	//   ....[139]....
        /*09b4*/ 	.word	0x00009880
        /*09b8*/ 	.word	0x00000000
        /*09bc*/ 	.word	0x00000000
        /*09c0*/ 	.short	0x010a
        /*09c2*/ 	.byte	0xff
	.zero		1


	//   ....[140]....
        /*09c4*/ 	.word	0x000098e0
        /*09c8*/ 	.word	0x00000000
        /*09cc*/ 	.word	0x00000000
        /*09d0*/ 	.short	0x010a
        /*09d2*/ 	.byte	0xff
	.zero		1


	//   ....[141]....
        /*09d4*/ 	.word	0x00009940
        /*09d8*/ 	.word	0x00000000
        /*09dc*/ 	.word	0x00000000
        /*09e0*/ 	.short	0x010a
        /*09e2*/ 	.byte	0xff
	.zero		1


	//   ....[142]....
        /*09e4*/ 	.word	0x000099a0
        /*09e8*/ 	.word	0x00000000
        /*09ec*/ 	.word	0x00000000
        /*09f0*/ 	.short	0x010a
        /*09f2*/ 	.byte	0xff
	.zero		1


	//   ....[143]....
        /*09f4*/ 	.word	0x00009a00
        /*09f8*/ 	.word	0x00000000
        /*09fc*/ 	.word	0x00000000
        /*0a00*/ 	.short	0x010a
        /*0a02*/ 	.byte	0xff
	.zero		1


	//   ....[144]....
        /*0a04*/ 	.word	0x00009a60
        /*0a08*/ 	.word	0x00000000
        /*0a0c*/ 	.word	0x00000000
        /*0a10*/ 	.short	0x010a
        /*0a12*/ 	.byte	0xff
	.zero		1


	//   ....[145]....
        /*0a14*/ 	.word	0x00009ac0
        /*0a18*/ 	.word	0x00000004
        /*0a1c*/ 	.word	0x00000168
        /*0a20*/ 	.short	0x010a
        /*0a22*/ 	.byte	0xff
	.zero		1


	//   ....[146]....
        /*0a24*/ 	.word	0x00009b20
        /*0a28*/ 	.word	0x00000004
        /*0a2c*/ 	.word	0x00000160
        /*0a30*/ 	.short	0x010a
        /*0a32*/ 	.byte	0xff
	.zero		1


	//   ....[147]....
        /*0a34*/ 	.word	0x00009b80
        /*0a38*/ 	.word	0x00000000
        /*0a3c*/ 	.word	0x00000160
        /*0a40*/ 	.short	0x010a
        /*0a42*/ 	.byte	0xff
	.zero		1


	//   ....[148]....
        /*0a44*/ 	.word	0x00009be0
        /*0a48*/ 	.word	0x00000004
        /*0a4c*/ 	.word	0x00000180
        /*0a50*/ 	.short	0x010a
        /*0a52*/ 	.byte	0xff
	.zero		1


	//   ....[149]....
        /*0a54*/ 	.word	0x00009c40
        /*0a58*/ 	.word	0x00000000
        /*0a5c*/ 	.word	0x00000000
        /*0a60*/ 	.short	0x010a
        /*0a62*/ 	.byte	0xff
	.zero		1


	//   ....[150]....
        /*0a64*/ 	.word	0x00009ca0
        /*0a68*/ 	.word	0x00000000
        /*0a6c*/ 	.word	0x00000000
        /*0a70*/ 	.short	0x010a
        /*0a72*/ 	.byte	0xff
	.zero		1


	//   ....[151]....
        /*0a74*/ 	.word	0x00009d00
        /*0a78*/ 	.word	0x00000000
        /*0a7c*/ 	.word	0x00000000
        /*0a80*/ 	.short	0x010a
        /*0a82*/ 	.byte	0xff
	.zero		1


	//   ....[152]....
        /*0a84*/ 	.word	0x00009d60
        /*0a88*/ 	.word	0x00000000
        /*0a8c*/ 	.word	0x00000160
        /*0a90*/ 	.short	0x010a
        /*0a92*/ 	.byte	0xff
	.zero		1


	//   ....[153]....
        /*0a94*/ 	.word	0x00009dc0
        /*0a98*/ 	.word	0x00000000
        /*0a9c*/ 	.word	0x00000158
        /*0aa0*/ 	.short	0x010a
        /*0aa2*/ 	.byte	0xff
	.zero		1


	//   ....[154]....
        /*0aa4*/ 	.word	0x00009e20
        /*0aa8*/ 	.word	0x00000002
        /*0aac*/ 	.word	0x00000130
        /*0ab0*/ 	.short	0x010a
        /*0ab2*/ 	.byte	0xff
	.zero		1


	//   ....[155]....
        /*0ab4*/ 	.word	0x00009e80
        /*0ab8*/ 	.word	0x00000002
        /*0abc*/ 	.word	0x00000138
        /*0ac0*/ 	.short	0x010a
        /*0ac2*/ 	.byte	0xff
	.zero		1


	//   ....[156]....
        /*0ac4*/ 	.word	0x00009ee0
        /*0ac8*/ 	.word	0x00000002
        /*0acc*/ 	.word	0x00000140
        /*0ad0*/ 	.short	0x010a
        /*0ad2*/ 	.byte	0xff
	.zero		1


	//   ....[157]....
        /*0ad4*/ 	.word	0x00009f40
        /*0ad8*/ 	.word	0x00000000
        /*0adc*/ 	.word	0x00000148
        /*0ae0*/ 	.short	0x010a
        /*0ae2*/ 	.byte	0xff
	.zero		1


	//   ....[158]....
        /*0ae4*/ 	.word	0x00009fa0
        /*0ae8*/ 	.word	0x00000000
        /*0aec*/ 	.word	0x00000130
        /*0af0*/ 	.short	0x010a
        /*0af2*/ 	.byte	0xff
	.zero		1


	//   ....[159]....
        /*0af4*/ 	.word	0x0000a000
        /*0af8*/ 	.word	0x00000000
        /*0afc*/ 	.word	0x00000138
        /*0b00*/ 	.short	0x010a
        /*0b02*/ 	.byte	0xff
	.zero		1


	//   ....[160]....
        /*0b04*/ 	.word	0x0000a060
        /*0b08*/ 	.word	0x00000000
        /*0b0c*/ 	.word	0x00000140
        /*0b10*/ 	.short	0x010a
        /*0b12*/ 	.byte	0xff
	.zero		1


	//   ....[161]....
        /*0b14*/ 	.word	0x0000a0c0
        /*0b18*/ 	.word	0x00000000
        /*0b1c*/ 	.word	0x00000160
        /*0b20*/ 	.short	0x010a
        /*0b22*/ 	.byte	0xff
	.zero		1


	//   ....[162]....
        /*0b24*/ 	.word	0x0000a120
        /*0b28*/ 	.word	0x00000002
        /*0b2c*/ 	.word	0x00000110
        /*0b30*/ 	.short	0x010a
        /*0b32*/ 	.byte	0xff
	.zero		1


	//   ....[163]....
        /*0b34*/ 	.word	0x0000a170
        /*0b38*/ 	.word	0x00000046
        /*0b3c*/ 	.word	0x00000170
        /*0b40*/ 	.short	0x010a
        /*0b42*/ 	.byte	0xff
	.zero		1


	//   ....[164]....
        /*0b44*/ 	.word	0x0000a1c0
        /*0b48*/ 	.word	0x00000004
        /*0b4c*/ 	.word	0x00000110
        /*0b50*/ 	.short	0x010a
        /*0b52*/ 	.byte	0xff
	.zero		1


	//   ....[165]....
        /*0b54*/ 	.word	0x0000a210
        /*0b58*/ 	.word	0x00000002
        /*0b5c*/ 	.word	0x00000110
        /*0b60*/ 	.short	0x010a
        /*0b62*/ 	.byte	0xff
	.zero		1


	//   ....[166]....
        /*0b64*/ 	.word	0x0000a260
        /*0b68*/ 	.word	0x00000003
        /*0b6c*/ 	.word	0x00000110
        /*0b70*/ 	.short	0x010a
        /*0b72*/ 	.byte	0xff
	.zero		1


	//----- nvinfo : EIATTR_NUM_MBARRIERS
	.align		4
.L_47:
        /*0b74*/ 	.byte	0x03, 0x38
        /*0b76*/ 	.short	0x0032


	//----- nvinfo : EIATTR_EXIT_INSTR_OFFSETS
	.align		4
        /*0b78*/ 	.byte	0x04, 0x1c
        /*0b7a*/ 	.short	(.L_49 - .L_48)


	//   ....[0]....
.L_48:
        /*0b7c*/ 	.word	0x000036f0


	//   ....[1]....
        /*0b80*/ 	.word	0x000039a0


	//   ....[2]....
        /*0b84*/ 	.word	0x00003a00


	//   ....[3]....
        /*0b88*/ 	.word	0x00004770


	//   ....[4]....
        /*0b8c*/ 	.word	0x00005b20


	//   ....[5]....
        /*0b90*/ 	.word	0x00005b60


	//   ....[6]....
        /*0b94*/ 	.word	0x00009250


	//   ....[7]....
        /*0b98*/ 	.word	0x000092d0


	//   ....[8]....
        /*0b9c*/ 	.word	0x00009300


	//   ....[9]....
        /*0ba0*/ 	.word	0x00009380


	//----- nvinfo : EIATTR_MAX_THREADS
	.align		4
.L_49:
        /*0ba4*/ 	.byte	0x04, 0x05
        /*0ba6*/ 	.short	(.L_51 - .L_50)
.L_50:
        /*0ba8*/ 	.word	0x00000100
        /*0bac*/ 	.word	0x00000001
        /*0bb0*/ 	.word	0x00000001


	//----- nvinfo : EIATTR_CRS_STACK_SIZE
	.align		4
.L_51:
        /*0bb4*/ 	.byte	0x04, 0x1e
        /*0bb6*/ 	.short	(.L_53 - .L_52)
.L_52:
        /*0bb8*/ 	.word	0x00000000


	//----- nvinfo : EIATTR_CBANK_PARAM_SIZE
	.align		4
.L_53:
        /*0bbc*/ 	.byte	0x03, 0x19
        /*0bbe*/ 	.short	0x0900


	//----- nvinfo : EIATTR_PARAM_CBANK
	.align		4
        /*0bc0*/ 	.byte	0x04, 0x0a
        /*0bc2*/ 	.short	(.L_55 - .L_54)
	.align		4
.L_54:
        /*0bc4*/ 	.word	index@(.nv.constant0._ZN7cutlass13device_kernelINS_4conv6kernel13ConvUniversalINS1_16ConvProblemShapeILNS1_8OperatorE0ELi3EEENS1_10collective14CollectiveConvINS1_47MainloopSm100TmaUmmaWarpSpecializedImplicitGemmILS5_0ELi17ELi3ELi1ELi2EN4cute5tupleIJNSA_1CILi2EEENSC_ILi1EEESE_EEEEENSB_IJNSC_ILi64EEENSC_ILi128EEENSB_IJNSC_ILi32EEEEEEEEENS_10bfloat16_tESM_NSA_8TiledMMAINSA_8MMA_AtomIJNSA_20SM100_MMA_F16BF16_SSISM_SM_fLi64ELi128ELNSA_4UMMA5MajorE0ELSR_0ELNSQ_7ScaleInE0ELSS_0EEEEEENSA_6LayoutINSB_IJSE_SE_SE_EEENSB_IJNSC_ILi0EEESX_SX_EEEEENSB_IJNSA_10UnderscoreES10_S10_EEEEENS7_6detail27Sm100ImplicitGemmTileTraitsINSA_20SM90_TMA_LOAD_IM2COLENSA_14ComposedLayoutINSA_7SwizzleILi2ELi4ELi3EEENSA_18smem_ptr_flag_bitsILi16EEENSV_INSB_IJNSC_ILi8EEESJ_EEENSB_IJSJ_SE_EEEEEEEvEENS14_INSA_23SM90_TMA_LOAD_MULTICASTES1F_vEEEENS_8epilogue10collective18CollectiveEpilogueINS1K_23Sm100TmaWarpSpecializedILi4ELi2ELi16ELb1ELb0EEEJSL_NSB_IJNSV_ISH_SE_EENSV_ISJ_SE_EEEEESM_NSB_IJNSB_IJllllEEESE_SX_EEESM_S1T_NS1K_6fusion15FusionCallbacksIS1O_NS1U_17LinearCombinationISM_fSM_fLNS_15FloatRoundStyleE2EEESL_S1R_JEEENSA_5SM1004TMEM4LOAD26SM100_TMEM_LOAD_16dp256b4xES15_S1F_NSA_17SM75_U32x4_LDSM_NENSA_21SM90_TMA_STORE_IM2COLES1F_NSA_17SM90_U32x4_STSM_NENSA_39AutoVectorizingCopyWithAssumedAlignmentILi128EEEEEEvvEEEEvNT_6ParamsE)
        /*0bc8*/ 	.short	0x0380
        /*0bca*/ 	.short	0x0900


	//----- nvinfo : EIATTR_SW_WAR
	.align		4
.L_55:
        /*0bcc*/ 	.byte	0x04, 0x36
        /*0bce*/ 	.short	(.L_57 - .L_56)
.L_56:
        /*0bd0*/ 	.word	0x00000008
.L_57:


//--------------------- .nv.callgraph             --------------------------
	.section	.nv.callgraph,"",@"SHT_CUDA_CALLGRAPH"
	.align	4
	.sectionentsize	8
	.align		4
        /*0000*/ 	.word	0x00000000
	.align		4
        /*0004*/ 	.word	0xffffffff
	.align		4
        /*0008*/ 	.word	index@(_ZN7cutlass13device_kernelINS_4conv6kernel13ConvUniversalINS1_16ConvProblemShapeILNS1_8OperatorE0ELi3EEENS1_10collective14CollectiveConvINS1_47MainloopSm100TmaUmmaWarpSpecializedImplicitGemmILS5_0ELi17ELi3ELi1ELi2EN4cute5tupleIJNSA_1CILi2EEENSC_ILi1EEESE_EEEEENSB_IJNSC_ILi64EEENSC_ILi128EEENSB_IJNSC_ILi32EEEEEEEEENS_10bfloat16_tESM_NSA_8TiledMMAINSA_8MMA_AtomIJNSA_20SM100_MMA_F16BF16_SSISM_SM_fLi64ELi128ELNSA_4UMMA5MajorE0ELSR_0ELNSQ_7ScaleInE0ELSS_0EEEEEENSA_6LayoutINSB_IJSE_SE_SE_EEENSB_IJNSC_ILi0EEESX_SX_EEEEENSB_IJNSA_10UnderscoreES10_S10_EEEEENS7_6detail27Sm100ImplicitGemmTileTraitsINSA_20SM90_TMA_LOAD_IM2COLENSA_14ComposedLayoutINSA_7SwizzleILi2ELi4ELi3EEENSA_18smem_ptr_flag_bitsILi16EEENSV_INSB_IJNSC_ILi8EEESJ_EEENSB_IJSJ_SE_EEEEEEEvEENS14_INSA_23SM90_TMA_LOAD_MULTICASTES1F_vEEEENS_8epilogue10collective18CollectiveEpilogueINS1K_23Sm100TmaWarpSpecializedILi4ELi2ELi16ELb1ELb0EEEJSL_NSB_IJNSV_ISH_SE_EENSV_ISJ_SE_EEEEESM_NSB_IJNSB_IJllllEEESE_SX_EEESM_S1T_NS1K_6fusion15FusionCallbacksIS1O_NS1U_17LinearCombinationISM_fSM_fLNS_15FloatRoundStyleE2EEESL_S1R_JEEENSA_5SM1004TMEM4LOAD26SM100_TMEM_LOAD_16dp256b4xES15_S1F_NSA_17SM75_U32x4_LDSM_NENSA_21SM90_TMA_STORE_IM2COLES1F_NSA_17SM90_U32x4_STSM_NENSA_39AutoVectorizingCopyWithAssumedAlignmentILi128EEEEEEvvEEEEvNT_6ParamsE)
	.align		4
        /*000c*/ 	.word	index@(__assertfail)
	.align		4
        /*0010*/ 	.word	0x00000000
	.align		4
        /*0014*/ 	.word	0xfffffffe
	.align		4
        /*0018*/ 	.word	0x00000000
	.align		4
        /*001c*/ 	.word	0xfffffffd
	.align		4
        /*0020*/ 	.word	0x00000000
	.align		4
        /*0024*/ 	.word	0xfffffffc


//--------------------- .nv.constant4             --------------------------
	.section	.nv.constant4,"a",@progbits
	.align	8
	.align		8
.nv.constant4:
        /*0000*/ 	.dword	__assertfail
	.align		8
        /*0008*/ 	.dword	__unnamed_1
	.align		8
        /*0010*/ 	.dword	__unnamed_2
	.align		8
        /*0018*/ 	.dword	_ZN39_INTERNAL_bcd2468f_4_k_cu_29a94892_37894cuda3std3__45__cpo5beginE
	.align		8
        /*0020*/ 	.dword	_ZN39_INTERNAL_bcd2468f_4_k_cu_29a94892_37894cuda3std3__45__cpo3endE
	.align		8
        /*0028*/ 	.dword	_ZN39_INTERNAL_bcd2468f_4_k_cu_29a94892_37894cuda3std3__45__cpo6cbeginE
	.align		8
        /*0030*/ 	.dword	_ZN39_INTERNAL_bcd2468f_4_k_cu_29a94892_37894cuda3std3__45__cpo4cendE
	.align		8
        /*0038*/ 	.dword	_ZN39_INTERNAL_bcd2468f_4_k_cu_29a94892_37894cuda3std3__441_GLOBAL__N__bcd2468f_4_k_cu_29a94892_37896ignoreE
	.align		8
        /*0040*/ 	.dword	_ZN39_INTERNAL_bcd2468f_4_k_cu_29a94892_37894cuda3std3__419piecewise_constructE
	.align		8
        /*0048*/ 	.dword	_ZN39_INTERNAL_bcd2468f_4_k_cu_29a94892_37894cuda3std3__48in_placeE
	.align		8
        /*0050*/ 	.dword	_ZN39_INTERNAL_bcd2468f_4_k_cu_29a94892_37894cuda3std6ranges3__45__cpo4swapE
	.align		8
        /*0058*/ 	.dword	_ZN39_INTERNAL_bcd2468f_4_k_cu_29a94892_37894cuda3std6ranges3__45__cpo9iter_moveE
	.align		8
        /*0060*/ 	.dword	_ZN39_INTERNAL_bcd2468f_4_k_cu_29a94892_37894cute7productE
	.align		8
        /*0068*/ 	.dword	_ZN39_INTERNAL_bcd2468f_4_k_cu_29a94892_37894cute1_E
	.align		8
        /*0070*/ 	.dword	$str$27
	.align		8
        /*0078*/ 	.dword	$str$28
	.align		8
        /*0080*/ 	.dword	$str$29
	.align		8
        /*0088*/ 	.dword	$str$30


//--------------------- .text._ZN7cutlass13device_kernelINS_4conv6kernel13ConvUniversalINS1_16ConvProblemShapeILNS1_8OperatorE0ELi3EEENS1_10collective14CollectiveConvINS1_47MainloopSm100TmaUmmaWarpSpecializedImplicitGemmILS5_0ELi17ELi3ELi1ELi2EN4cute5tupleIJNSA_1CILi2EEENSC_ILi1EEESE_EEEEENSB_IJNSC_ILi64EEENSC_ILi128EEENSB_IJNSC_ILi32EEEEEEEEENS_10bfloat16_tESM_NSA_8TiledMMAINSA_8MMA_AtomIJNSA_20SM100_MMA_F16BF16_SSISM_SM_fLi64ELi128ELNSA_4UMMA5MajorE0ELSR_0ELNSQ_7ScaleInE0ELSS_0EEEEEENSA_6LayoutINSB_IJSE_SE_SE_EEENSB_IJNSC_ILi0EEESX_SX_EEEEENSB_IJNSA_10UnderscoreES10_S10_EEEEENS7_6detail27Sm100ImplicitGemmTileTraitsINSA_20SM90_TMA_LOAD_IM2COLENSA_14ComposedLayoutINSA_7SwizzleILi2ELi4ELi3EEENSA_18smem_ptr_flag_bitsILi16EEENSV_INSB_IJNSC_ILi8EEESJ_EEENSB_IJSJ_SE_EEEEEEEvEENS14_INSA_23SM90_TMA_LOAD_MULTICASTES1F_vEEEENS_8epilogue10collective18CollectiveEpilogueINS1K_23Sm100TmaWarpSpecializedILi4ELi2ELi16ELb1ELb0EEEJSL_NSB_IJNSV_ISH_SE_EENSV_ISJ_SE_EEEEESM_NSB_IJNSB_IJllllEEESE_SX_EEESM_S1T_NS1K_6fusion15FusionCallbacksIS1O_NS1U_17LinearCombinationISM_fSM_fLNS_15FloatRoundStyleE2EEESL_S1R_JEEENSA_5SM1004TMEM4LOAD26SM100_TMEM_LOAD_16dp256b4xES15_S1F_NSA_17SM75_U32x4_LDSM_NENSA_21SM90_TMA_STORE_IM2COLES1F_NSA_17SM90_U32x4_STSM_NENSA_39AutoVectorizingCopyWithAssumedAlignmentILi128EEEEEEvvEEEEvNT_6ParamsE --------------------------
	.section	.text._ZN7cutlass13device_kernelINS_4conv6kernel13ConvUniversalINS1_16ConvProblemShapeILNS1_8OperatorE0ELi3EEENS1_10collective14CollectiveConvINS1_47MainloopSm100TmaUmmaWarpSpecializedImplicitGemmILS5_0ELi17ELi3ELi1ELi2EN4cute5tupleIJNSA_1CILi2EEENSC_ILi1EEESE_EEEEENSB_IJNSC_ILi64EEENSC_ILi128EEENSB_IJNSC_ILi32EEEEEEEEENS_10bfloat16_tESM_NSA_8TiledMMAINSA_8MMA_AtomIJNSA_20SM100_MMA_F16BF16_SSISM_SM_fLi64ELi128ELNSA_4UMMA5MajorE0ELSR_0ELNSQ_7ScaleInE0ELSS_0EEEEEENSA_6LayoutINSB_IJSE_SE_SE_EEENSB_IJNSC_ILi0EEESX_SX_EEEEENSB_IJNSA_10UnderscoreES10_S10_EEEEENS7_6detail27Sm100ImplicitGemmTileTraitsINSA_20SM90_TMA_LOAD_IM2COLENSA_14ComposedLayoutINSA_7SwizzleILi2ELi4ELi3EEENSA_18smem_ptr_flag_bitsILi16EEENSV_INSB_IJNSC_ILi8EEESJ_EEENSB_IJSJ_SE_EEEEEEEvEENS14_INSA_23SM90_TMA_LOAD_MULTICASTES1F_vEEEENS_8epilogue10collective18CollectiveEpilogueINS1K_23Sm100TmaWarpSpecializedILi4ELi2ELi16ELb1ELb0EEEJSL_NSB_IJNSV_ISH_SE_EENSV_ISJ_SE_EEEEESM_NSB_IJNSB_IJllllEEESE_SX_EEESM_S1T_NS1K_6fusion15FusionCallbacksIS1O_NS1U_17LinearCombinationISM_fSM_fLNS_15FloatRoundStyleE2EEESL_S1R_JEEENSA_5SM1004TMEM4LOAD26SM100_TMEM_LOAD_16dp256b4xES15_S1F_NSA_17SM75_U32x4_LDSM_NENSA_21SM90_TMA_STORE_IM2COLES1F_NSA_17SM90_U32x4_STSM_NENSA_39AutoVectorizingCopyWithAssumedAlignmentILi128EEEEEEvvEEEEvNT_6ParamsE,"ax",@progbits
	.align	128
.text._ZN7cutlass13device_kernelINS_4conv6kernel13ConvUniversalINS1_16ConvProblemShapeILNS1_8OperatorE0ELi3EEENS1_10collective14CollectiveConvINS1_47MainloopSm100TmaUmmaWarpSpecializedImplicitGemmILS5_0ELi17ELi3ELi1ELi2EN4cute5tupleIJNSA_1CILi2EEENSC_ILi1EEESE_EEEEENSB_IJNSC_ILi64EEENSC_ILi128EEENSB_IJNSC_ILi32EEEEEEEEENS_10bfloat16_tESM_NSA_8TiledMMAINSA_8MMA_AtomIJNSA_20SM100_MMA_F16BF16_SSISM_SM_fLi64ELi128ELNSA_4UMMA5MajorE0ELSR_0ELNSQ_7ScaleInE0ELSS_0EEEEEENSA_6LayoutINSB_IJSE_SE_SE_EEENSB_IJNSC_ILi0EEESX_SX_EEEEENSB_IJNSA_10UnderscoreES10_S10_EEEEENS7_6detail27Sm100ImplicitGemmTileTraitsINSA_20SM90_TMA_LOAD_IM2COLENSA_14ComposedLayoutINSA_7SwizzleILi2ELi4ELi3EEENSA_18smem_ptr_flag_bitsILi16EEENSV_INSB_IJNSC_ILi8EEESJ_EEENSB_IJSJ_SE_EEEEEEEvEENS14_INSA_23SM90_TMA_LOAD_MULTICASTES1F_vEEEENS_8epilogue10collective18CollectiveEpilogueINS1K_23Sm100TmaWarpSpecializedILi4ELi2ELi16ELb1ELb0EEEJSL_NSB_IJNSV_ISH_SE_EENSV_ISJ_SE_EEEEESM_NSB_IJNSB_IJllllEEESE_SX_EEESM_S1T_NS1K_6fusion15FusionCallbacksIS1O_NS1U_17LinearCombinationISM_fSM_fLNS_15FloatRoundStyleE2EEESL_S1R_JEEENSA_5SM1004TMEM4LOAD26SM100_TMEM_LOAD_16dp256b4xES15_S1F_NSA_17SM75_U32x4_LDSM_NENSA_21SM90_TMA_STORE_IM2COLES1F_NSA_17SM90_U32x4_STSM_NENSA_39AutoVectorizingCopyWithAssumedAlignmentILi128EEEEEEvvEEEEvNT_6ParamsE:
        .type           _ZN7cutlass13device_kernelINS_4conv6kernel13ConvUniversalINS1_16ConvProblemShapeILNS1_8OperatorE0ELi3EEENS1_10collective14CollectiveConvINS1_47MainloopSm100TmaUmmaWarpSpecializedImplicitGemmILS5_0ELi17ELi3ELi1ELi2EN4cute5tupleIJNSA_1CILi2EEENSC_ILi1EEESE_EEEEENSB_IJNSC_ILi64EEENSC_ILi128EEENSB_IJNSC_ILi32EEEEEEEEENS_10bfloat16_tESM_NSA_8TiledMMAINSA_8MMA_AtomIJNSA_20SM100_MMA_F16BF16_SSISM_SM_fLi64ELi128ELNSA_4UMMA5MajorE0ELSR_0ELNSQ_7ScaleInE0ELSS_0EEEEEENSA_6LayoutINSB_IJSE_SE_SE_EEENSB_IJNSC_ILi0EEESX_SX_EEEEENSB_IJNSA_10UnderscoreES10_S10_EEEEENS7_6detail27Sm100ImplicitGemmTileTraitsINSA_20SM90_TMA_LOAD_IM2COLENSA_14ComposedLayoutINSA_7SwizzleILi2ELi4ELi3EEENSA_18smem_ptr_flag_bitsILi16EEENSV_INSB_IJNSC_ILi8EEESJ_EEENSB_IJSJ_SE_EEEEEEEvEENS14_INSA_23SM90_TMA_LOAD_MULTICASTES1F_vEEEENS_8epilogue10collective18CollectiveEpilogueINS1K_23Sm100TmaWarpSpecializedILi4ELi2ELi16ELb1ELb0EEEJSL_NSB_IJNSV_ISH_SE_EENSV_ISJ_SE_EEEEESM_NSB_IJNSB_IJllllEEESE_SX_EEESM_S1T_NS1K_6fusion15FusionCallbacksIS1O_NS1U_17LinearCombinationISM_fSM_fLNS_15FloatRoundStyleE2EEESL_S1R_JEEENSA_5SM1004TMEM4LOAD26SM100_TMEM_LOAD_16dp256b4xES15_S1F_NSA_17SM75_U32x4_LDSM_NENSA_21SM90_TMA_STORE_IM2COLES1F_NSA_17SM90_U32x4_STSM_NENSA_39AutoVectorizingCopyWithAssumedAlignmentILi128EEEEEEvvEEEEvNT_6ParamsE,@function
        .size           _ZN7cutlass13device_kernelINS_4conv6kernel13ConvUniversalINS1_16ConvProblemShapeILNS1_8OperatorE0ELi3EEENS1_10collective14CollectiveConvINS1_47MainloopSm100TmaUmmaWarpSpecializedImplicitGemmILS5_0ELi17ELi3ELi1ELi2EN4cute5tupleIJNSA_1CILi2EEENSC_ILi1EEESE_EEEEENSB_IJNSC_ILi64EEENSC_ILi128EEENSB_IJNSC_ILi32EEEEEEEEENS_10bfloat16_tESM_NSA_8TiledMMAINSA_8MMA_AtomIJNSA_20SM100_MMA_F16BF16_SSISM_SM_fLi64ELi128ELNSA_4UMMA5MajorE0ELSR_0ELNSQ_7ScaleInE0ELSS_0EEEEEENSA_6LayoutINSB_IJSE_SE_SE_EEENSB_IJNSC_ILi0EEESX_SX_EEEEENSB_IJNSA_10UnderscoreES10_S10_EEEEENS7_6detail27Sm100ImplicitGemmTileTraitsINSA_20SM90_TMA_LOAD_IM2COLENSA_14ComposedLayoutINSA_7SwizzleILi2ELi4ELi3EEENSA_18smem_ptr_flag_bitsILi16EEENSV_INSB_IJNSC_ILi8EEESJ_EEENSB_IJSJ_SE_EEEEEEEvEENS14_INSA_23SM90_TMA_LOAD_MULTICASTES1F_vEEEENS_8epilogue10collective18CollectiveEpilogueINS1K_23Sm100TmaWarpSpecializedILi4ELi2ELi16ELb1ELb0EEEJSL_NSB_IJNSV_ISH_SE_EENSV_ISJ_SE_EEEEESM_NSB_IJNSB_IJllllEEESE_SX_EEESM_S1T_NS1K_6fusion15FusionCallbacksIS1O_NS1U_17LinearCombinationISM_fSM_fLNS_15FloatRoundStyleE2EEESL_S1R_JEEENSA_5SM1004TMEM4LOAD26SM100_TMEM_LOAD_16dp256b4xES15_S1F_NSA_17SM75_U32x4_LDSM_NENSA_21SM90_TMA_STORE_IM2COLES1F_NSA_17SM90_U32x4_STSM_NENSA_39AutoVectorizingCopyWithAssumedAlignmentILi128EEEEEEvvEEEEvNT_6ParamsE,(.L_x_213 - _ZN7cutlass13device_kernelINS_4conv6kernel13ConvUniversalINS1_16ConvProblemShapeILNS1_8OperatorE0ELi3EEENS1_10collective14CollectiveConvINS1_47MainloopSm100TmaUmmaWarpSpecializedImplicitGemmILS5_0ELi17ELi3ELi1ELi2EN4cute5tupleIJNSA_1CILi2EEENSC_ILi1EEESE_EEEEENSB_IJNSC_ILi64EEENSC_ILi128EEENSB_IJNSC_ILi32EEEEEEEEENS_10bfloat16_tESM_NSA_8TiledMMAINSA_8MMA_AtomIJNSA_20SM100_MMA_F16BF16_SSISM_SM_fLi64ELi128ELNSA_4UMMA5MajorE0ELSR_0ELNSQ_7ScaleInE0ELSS_0EEEEEENSA_6LayoutINSB_IJSE_SE_SE_EEENSB_IJNSC_ILi0EEESX_SX_EEEEENSB_IJNSA_10UnderscoreES10_S10_EEEEENS7_6detail27Sm100ImplicitGemmTileTraitsINSA_20SM90_TMA_LOAD_IM2COLENSA_14ComposedLayoutINSA_7SwizzleILi2ELi4ELi3EEENSA_18smem_ptr_flag_bitsILi16EEENSV_INSB_IJNSC_ILi8EEESJ_EEENSB_IJSJ_SE_EEEEEEEvEENS14_INSA_23SM90_TMA_LOAD_MULTICASTES1F_vEEEENS_8epilogue10collective18CollectiveEpilogueINS1K_23Sm100TmaWarpSpecializedILi4ELi2ELi16ELb1ELb0EEEJSL_NSB_IJNSV_ISH_SE_EENSV_ISJ_SE_EEEEESM_NSB_IJNSB_IJllllEEESE_SX_EEESM_S1T_NS1K_6fusion15FusionCallbacksIS1O_NS1U_17LinearCombinationISM_fSM_fLNS_15FloatRoundStyleE2EEESL_S1R_JEEENSA_5SM1004TMEM4LOAD26SM100_TMEM_LOAD_16dp256b4xES15_S1F_NSA_17SM75_U32x4_LDSM_NENSA_21SM90_TMA_STORE_IM2COLES1F_NSA_17SM90_U32x4_STSM_NENSA_39AutoVectorizingCopyWithAssumedAlignmentILi128EEEEEEvvEEEEvNT_6ParamsE)
        .other          _ZN7cutlass13device_kernelINS_4conv6kernel13ConvUniversalINS1_16ConvProblemShapeILNS1_8OperatorE0ELi3EEENS1_10collective14CollectiveConvINS1_47MainloopSm100TmaUmmaWarpSpecializedImplicitGemmILS5_0ELi17ELi3ELi1ELi2EN4cute5tupleIJNSA_1CILi2EEENSC_ILi1EEESE_EEEEENSB_IJNSC_ILi64EEENSC_ILi128EEENSB_IJNSC_ILi32EEEEEEEEENS_10bfloat16_tESM_NSA_8TiledMMAINSA_8MMA_AtomIJNSA_20SM100_MMA_F16BF16_SSISM_SM_fLi64ELi128ELNSA_4UMMA5MajorE0ELSR_0ELNSQ_7ScaleInE0ELSS_0EEEEEENSA_6LayoutINSB_IJSE_SE_SE_EEENSB_IJNSC_ILi0EEESX_SX_EEEEENSB_IJNSA_10UnderscoreES10_S10_EEEEENS7_6detail27Sm100ImplicitGemmTileTraitsINSA_20SM90_TMA_LOAD_IM2COLENSA_14ComposedLayoutINSA_7SwizzleILi2ELi4ELi3EEENSA_18smem_ptr_flag_bitsILi16EEENSV_INSB_IJNSC_ILi8EEESJ_EEENSB_IJSJ_SE_EEEEEEEvEENS14_INSA_23SM90_TMA_LOAD_MULTICASTES1F_vEEEENS_8epilogue10collective18CollectiveEpilogueINS1K_23Sm100TmaWarpSpecializedILi4ELi2ELi16ELb1ELb0EEEJSL_NSB_IJNSV_ISH_SE_EENSV_ISJ_SE_EEEEESM_NSB_IJNSB_IJllllEEESE_SX_EEESM_S1T_NS1K_6fusion15FusionCallbacksIS1O_NS1U_17LinearCombinationISM_fSM_fLNS_15FloatRoundStyleE2EEESL_S1R_JEEENSA_5SM1004TMEM4LOAD26SM100_TMEM_LOAD_16dp256b4xES15_S1F_NSA_17SM75_U32x4_LDSM_NENSA_21SM90_TMA_STORE_IM2COLES1F_NSA_17SM90_U32x4_STSM_NENSA_39AutoVectorizingCopyWithAssumedAlignmentILi128EEEEEEvvEEEEvNT_6ParamsE,@"STO_CUDA_ENTRY STV_DEFAULT"
_ZN7cutlass13device_kernelINS_4conv6kernel13ConvUniversalINS1_16ConvProblemShapeILNS1_8OperatorE0ELi3EEENS1_10collective14CollectiveConvINS1_47MainloopSm100TmaUmmaWarpSpecializedImplicitGemmILS5_0ELi17ELi3ELi1ELi2EN4cute5tupleIJNSA_1CILi2EEENSC_ILi1EEESE_EEEEENSB_IJNSC_ILi64EEENSC_ILi128EEENSB_IJNSC_ILi32EEEEEEEEENS_10bfloat16_tESM_NSA_8TiledMMAINSA_8MMA_AtomIJNSA_20SM100_MMA_F16BF16_SSISM_SM_fLi64ELi128ELNSA_4UMMA5MajorE0ELSR_0ELNSQ_7ScaleInE0ELSS_0EEEEEENSA_6LayoutINSB_IJSE_SE_SE_EEENSB_IJNSC_ILi0EEESX_SX_EEEEENSB_IJNSA_10UnderscoreES10_S10_EEEEENS7_6detail27Sm100ImplicitGemmTileTraitsINSA_20SM90_TMA_LOAD_IM2COLENSA_14ComposedLayoutINSA_7SwizzleILi2ELi4ELi3EEENSA_18smem_ptr_flag_bitsILi16EEENSV_INSB_IJNSC_ILi8EEESJ_EEENSB_IJSJ_SE_EEEEEEEvEENS14_INSA_23SM90_TMA_LOAD_MULTICASTES1F_vEEEENS_8epilogue10collective18CollectiveEpilogueINS1K_23Sm100TmaWarpSpecializedILi4ELi2ELi16ELb1ELb0EEEJSL_NSB_IJNSV_ISH_SE_EENSV_ISJ_SE_EEEEESM_NSB_IJNSB_IJllllEEESE_SX_EEESM_S1T_NS1K_6fusion15FusionCallbacksIS1O_NS1U_17LinearCombinationISM_fSM_fLNS_15FloatRoundStyleE2EEESL_S1R_JEEENSA_5SM1004TMEM4LOAD26SM100_TMEM_LOAD_16dp256b4xES15_S1F_NSA_17SM75_U32x4_LDSM_NENSA_21SM90_TMA_STORE_IM2COLES1F_NSA_17SM90_U32x4_STSM_NENSA_39AutoVectorizingCopyWithAssumedAlignmentILi128EEEEEEvvEEEEvNT_6ParamsE:
[----:B------:R-:W1:Y:S01]  /*0000*/  LDC R1, c[0x0][0x37c] ;  /* 0x0000df00ff017b82 */ /* 0x000e620000000800 */
[----:B------:R-:W2:Y:S01]  /*0010*/  S2R R48, SR_TID.X ;  /* 0x0000000000307919 */ /* 0x000ea20000002100 */
[----:B------:R-:W3:Y:S01]  /*0020*/  LDCU.64 UR8, c[0x0][0x990] ;  /* 0x00013200ff0877ac */ /* 0x000ee20008000a00 */
[----:B-1----:R-:W-:Y:S01]  /*0030*/  VIADD R1, R1, 0xfffffff8 ;  /* 0xfffffff801017836 */ /* 0x002fe20000000000 */
[----:B------:R-:W-:Y:S02]  /*0040*/  PRMT R49, RZ, 0x7610, R49 ;  /* 0x00007610ff317816 */ /* 0x000fe40000000031 */
[----:B------:R-:W-:Y:S01]  /*0050*/  ELECT P3, URZ, PT ;  /* 0x0000000000ff782f */ /* 0x000fe20003860000 */
[----:B---3--:R-:W-:-:S04]  /*0060*/  UISETP.NE.U32.AND UP0, UPT, UR8, URZ, UPT ;  /* 0x000000ff0800728c */ /* 0x008fc8000bf05070 */
[----:B------:R-:W-:Y:S01]  /*0070*/  UISETP.NE.AND.EX UP0, UPT, UR9, URZ, UPT, UP0 ;  /* 0x000000ff0900728c */ /* 0x000fe2000bf05300 */
[----:B--2---:R-:W-:-:S05]  /*0080*/  SHF.R.U32.HI R50, RZ, 0x5, R48 ;  /* 0x00000005ff327819 */ /* 0x004fca0000011630 */
[----:B------:R-:W1:Y:S02]  /*0090*/  SHFL.IDX PT, R0, R50, RZ, 0x1f ;  /* 0x00001fff32007589 */ /* 0x000e6400000e0000 */
[----:B-1----:R-:W-:Y:S01]  /*00a0*/  R2UR UR18, R0 ;  /* 0x00000000001272ca */ /* 0x002fe200000e0000 */
[----:B------:R-:W-:-:S14]  /*00b0*/  BRA.U UP0, `(.L_x_0) ;  /* 0x0000000100307547 */ /* 0x000fdc000b800000 */
[----:B------:R-:W1:Y:S02]  /*00c0*/  LDCU.64 UR4, c[0x0][0x988] ;  /* 0x00013100ff0477ac */ /* 0x000e640008000a00 */
[----:B-1----:R-:W-:-:S04]  /*00d0*/  UISETP.NE.U32.AND UP0, UPT, UR4, URZ, UPT ;  /* 0x000000ff0400728c */ /* 0x002fc8000bf05070 */
[----:B------:R-:W-:-:S09]  /*00e0*/  UISETP.NE.AND.EX UP0, UPT, UR5, URZ, UPT, UP0 ;  /* 0x000000ff0500728c */ /* 0x000fd2000bf05300 */
[----:B------:R-:W-:Y:S05]  /*00f0*/  BRA.U !UP0, `(.L_x_1) ;  /* 0x0000000108147547 */ /* 0x000fea000b800000 */
[----:B------:R-:W1:Y:S01]  /*0100*/  LDC.64 R2, c[0x0][0x988] ;  /* 0x00026200ff027b82 */ /* 0x000e620000000a00 */
[----:B------:R-:W1:Y:S02]  /*0110*/  LDCU.64 UR4, c[0x0][0x358] ;  /* 0x00006b00ff0477ac */ /* 0x000e640008000a00 */
[----:B-1----:R1:W5:Y:S01]  /*0120*/  LDG.E R27, desc[UR4][R2.64] ;  /* 0x00000004021b7981 */ /* 0x002362000c1e1900 */
[----:B------:R-:W-:Y:S01]  /*0130*/  HFMA2 R49, -RZ, RZ, 0, 5.9604644775390625e-08 ;  /* 0x00000001ff317431 */ /* 0x000fe200000001ff */
[----:B------:R-:W-:Y:S05]  /*0140*/  BRA `(.L_x_0) ;  /* 0x00000000000c7947 */ /* 0x000fea0003800000 */
.L_x_1:
[----:B------:R-:W1:Y:S01]  /*0150*/  LDCU UR4, c[0x0][0x980] ;  /* 0x00013000ff0477ac */ /* 0x000e620008000800 */
[----:B------:R-:W-:Y:S01]  /*0160*/  HFMA2 R49, -RZ, RZ, 0, 5.9604644775390625e-08 ;  /* 0x00000001ff317431 */ /* 0x000fe200000001ff */
[----:B-1----:R-:W-:-:S07]  /*0170*/  MOV R27, UR4 ;  /* 0x00000004001b7c02 */ /* 0x002fce0008000f00 */
.L_x_0:
[----:B------:R-:W2:Y:S02]  /*0180*/  LDCU.64 UR4, c[0x0][0x9b0] ;  /* 0x00013600ff0477ac */ /* 0x000ea40008000a00 */
[----:B--2---:R-:W-:-:S04]  /*0190*/  UISETP.NE.U32.AND UP0, UPT, UR4, URZ, UPT ;  /* 0x000000ff0400728c */ /* 0x004fc8000bf05070 */
[----:B------:R-:W-:-:S09]  /*01a0*/  UISETP.NE.AND.EX UP0, UPT, UR5, URZ, UPT, UP0 ;  /* 0x000000ff0500728c */ /* 0x000fd2000bf05300 */
[----:B------:R-:W-:Y:S05]  /*01b0*/  BRA.U UP0, `(.L_x_2) ;  /* 0x0000000100287547 */ /* 0x000fea000b800000 */
[----:B------:R-:W2:Y:S02]  /*01c0*/  LDCU.64 UR4, c[0x0][0x9a8] ;  /* 0x00013500ff0477ac */ /* 0x000ea40008000a00 */
[----:B--2---:R-:W-:-:S04]  /*01d0*/  UISETP.NE.U32.AND UP0, UPT, UR4, URZ, UPT ;  /* 0x000000ff0400728c */ /* 0x004fc8000bf05070 */
[----:B------:R-:W-:-:S09]  /*01e0*/  UISETP.NE.AND.EX UP0, UPT, UR5, URZ, UPT, UP0 ;  /* 0x000000ff0500728c */ /* 0x000fd2000bf05300 */
[----:B------:R-:W-:Y:S05]  /*01f0*/  BRA.U !UP0, `(.L_x_3) ;  /* 0x0000000108107547 */ /* 0x000fea000b800000 */
[----:B------:R-:W2:Y:S01]  /*0200*/  LDC.64 R24, c[0x0][0x9a8] ;  /* 0x00026a00ff187b82 */ /* 0x000ea20000000a00 */
[----:B------:R-:W2:Y:S02]  /*0210*/  LDCU.64 UR4, c[0x0][0x358] ;  /* 0x00006b00ff0477ac */ /* 0x000ea40008000a00 */
[----:B--2---:R2:W5:Y:S01]  /*0220*/  LDG.E R24, desc[UR4][R24.64] ;  /* 0x0000000418187981 */ /* 0x004562000c1e1900 */
[----:B------:R-:W-:Y:S05]  /*0230*/  BRA `(.L_x_2) ;  /* 0x0000000000087947 */ /* 0x000fea0003800000 */
.L_x_3:
[----:B------:R-:W2:Y:S02]  /*0240*/  LDCU UR4, c[0x0][0x9a0] ;  /* 0x00013400ff0477ac */ /* 0x000ea40008000800 */
[----:B--2---:R-:W-:Y:S02]  /*0250*/  MOV R24, UR4 ;  /* 0x0000000400187c02 */ /* 0x004fe40008000f00 */
.L_x_2:
[----:B------:R-:W-:Y:S01]  /*0260*/  IMAD.U32 R0, RZ, RZ, UR18 ;  /* 0x00000012ff007e24 */ /* 0x000fe2000f8e00ff */
[----:B------:R-:W-:Y:S04]  /*0270*/  BSSY.RECONVERGENT B0, `(.L_x_4) ;  /* 0x000000c000007945 */ /* 0x000fe80003800200 */
[C---:B------:R-:W-:Y:S02]  /*0280*/  ISETP.NE.OR P1, PT, R0.reuse, 0x1, !P3 ;  /* 0x000000010000780c */ /* 0x040fe40005f25670 */
[----:B------:R-:W-:-:S11]  /*0290*/  ISETP.NE.OR P0, PT, R0, 0x3, !P3 ;  /* 0x000000030000780c */ /* 0x000fd60005f05670 */
[----:B------:R-:W-:Y:S05]  /*02a0*/  @P1 BRA `(.L_x_5) ;  /* 0x0000000000201947 */ /* 0x000fea0003800000 */
[----:B------:R-:W3:Y:S02]  /*02b0*/  LDCU.64 UR4, c[0x0][0x348] ;  /* 0x00006900ff0477ac */ /* 0x000ee40008000a00 */
[----:B---3--:R-:W-:Y:S02]  /*02c0*/  UIADD3 UR6, UP1, UPT, UR4, 0x80, URZ ;  /* 0x0000008004067890 */ /* 0x008fe4000ff3e0ff */
[----:B------:R-:W-:Y:S02]  /*02d0*/  UIADD3 UR4, UP0, UPT, UR4, 0x200, URZ ;  /* 0x0000020004047890 */ /* 0x000fe4000ff1e0ff */
[----:B------:R-:W-:Y:S02]  /*02e0*/  UIADD3.X UR7, UPT, UPT, URZ, UR5, URZ, UP1, !UPT ;  /* 0x00000005ff077290 */ /* 0x000fe40008ffe4ff */
[----:B------:R-:W-:-:S07]  /*02f0*/  UIADD3.X UR5, UPT, UPT, URZ, UR5, URZ, UP0, !UPT ;  /* 0x00000005ff057290 */ /* 0x000fce00087fe4ff */
[----:B------:R3:W-:Y:S02]  /*0300*/  UTMACCTL.PF [UR6] ;  /* 0x00000000060079b9 */ /* 0x0007e40008040000 */
[----:B------:R3:W-:Y:S02]  /*0310*/  UTMACCTL.PF [UR4] ;  /* 0x00000000040079b9 */ /* 0x0007e40008040000 */
[----:B---3--:R-:W-:Y:S01]  /*0320*/  NOP ;  /* 0x0000000000007918 */ /* 0x008fe20000000000 */
.L_x_5:
[----:B------:R-:W-:Y:S05]  /*0330*/  BSYNC.RECONVERGENT B0 ;  /* 0x0000000000007941 */ /* 0x000fea0003800200 */
.L_x_4:
[----:B------:R-:W-:Y:S04]  /*0340*/  BSSY.RECONVERGENT B0, `(.L_x_6) ;  /* 0x000000a000007945 */ /* 0x000fe80003800200 */
        /* <DEDUP_REMOVED lines=9> */
.L_x_7:
[----:B------:R-:W-:Y:S05]  /*03e0*/  BSYNC.RECONVERGENT B0 ;  /* 0x0000000000007941 */ /* 0x000fea0003800200 */
.L_x_6:
[----:B------:R-:W3:Y:S01]  /*03f0*/  LDCU.64 UR4, c[0x0][0x988] ;  /* 0x00013100ff0477ac */ /* 0x000ee20008000a00 */
[----:B------:R-:W-:Y:S02]  /*0400*/  UISETP.EQ.U32.AND UP2, UPT, UR8, URZ, UPT ;  /* 0x000000ff0800728c */ /* 0x000fe4000bf42070 */
[----:B------:R-:W-:Y:S02]  /*0410*/  UPLOP3.LUT UP3, UPT, UPT, UPT, UPT, 0x80, 0x8 ;  /* 0x000000000008789c */ /* 0x000fe40003f6f070 */
[----:B---3--:R-:W-:-:S04]  /*0420*/  UISETP.NE.U32.AND UP0, UPT, UR4, URZ, UPT ;  /* 0x000000ff0400728c */ /* 0x008fc8000bf05070 */
[----:B------:R-:W-:-:S04]  /*0430*/  UISETP.NE.AND.EX UP1, UPT, UR5, URZ, UPT, UP0 ;  /* 0x000000ff0500728c */ /* 0x000fc8000bf25300 */
[----:B------:R-:W-:-:S04]  /*0440*/  UISETP.EQ.OR.EX UP4, UPT, UR9, URZ, !UP1, UP2 ;  /* 0x000000ff0900728c */ /* 0x000fc8000cf82720 */
[----:B------:R-:W-:-:S06]  /*0450*/  UP2UR UR4, UPR, URZ, 0x10 ;  /* 0x00000010ff047883 */ /* 0x000fcc0008000000 */
[----:B------:R-:W-:Y:S01]  /*0460*/  MOV R59, UR4 ;  /* 0x00000004003b7c02 */ /* 0x000fe20008000f00 */
[----:B------:R-:W-:Y:S06]  /*0470*/  BRA.U !UP4, `(.L_x_8) ;  /* 0x000000010c207547 */ /* 0x000fec000b800000 */
[----:B------:R-:W-:Y:S01]  /*0480*/  UISETP.NE.U32.AND UP2, UPT, UR8, URZ, UPT ;  /* 0x000000ff0800728c */ /* 0x000fe2000bf45070 */
[----:B-----5:R-:W-:Y:S01]  /*0490*/  FSETP.NEU.AND P0, PT, R27, RZ, PT ;  /* 0x000000ff1b00720b */ /* 0x020fe20003f0d000 */
[----:B------:R-:W-:Y:S02]  /*04a0*/  USEL UR4, URZ, 0xffffffff, UP1 ;  /* 0xffffffffff047887 */ /* 0x000fe40008800000 */
[----:B------:R-:W-:-:S10]  /*04b0*/  UISETP.NE.AND.EX UP2, UPT, UR9, URZ, UPT, UP2 ;  /* 0x000000ff0900728c */ /* 0x000fd4000bf45320 */
[----:B------:R-:W-:Y:S01]  /*04c0*/  VOTEU.ANY UP0, P0 ;  /* 0x0000000000ff7886 */ /* 0x000fe20000000100 */
[----:B------:R-:W-:-:S04]  /*04d0*/  @!UP2 USEL UR4, URZ, 0xffffffff, UP0 ;  /* 0xffffffffff04a887 */ /* 0x000fc80008000000 */
[----:B------:R-:W-:-:S04]  /*04e0*/  ULOP3.LUT UR4, UR4, 0x1, URZ, 0xc0, !UPT ;  /* 0x0000000104047892 */ /* 0x000fc8000f8ec0ff */
[----:B------:R-:W-:-:S11]  /*04f0*/  UISETP.NE.U32.AND UP3, UPT, UR4, 0x1, UPT ;  /* 0x000000010400788c */ /* 0x000fd6000bf65070 */
.L_x_8:
[----:B-1----:R-:W1:Y:S02]  /*0500*/  SHFL.IDX PT, R2, R50, RZ, 0x1f ;  /* 0x00001fff32027589 */ /* 0x002e6400000e0000 */
[----:B-1----:R-:W-:-:S13]  /*0510*/  ISETP.NE.AND P0, PT, R2, RZ, PT ;  /* 0x000000ff0200720c */ /* 0x002fda0003f05270 */
[----:B------:R-:W-:Y:S05]  /*0520*/  @P0 BRA `(.L_x_9) ;  /* 0x0000000000cc0947 */ /* 0x000fea0003800000 */
[----:B------:R-:W-:Y:S01]  /*0530*/  ELECT P0, URZ, PT ;  /* 0x0000000000ff782f */ /* 0x000fe20003800000 */
[----:B------:R-:W-:-:S12]  /*0540*/  BSSY.RECONVERGENT B0, `(.L_x_9) ;  /* 0x0000031000007945 */ /* 0x000fd80003800200 */
[----:B------:R-:W-:Y:S05]  /*0550*/  @!P0 BRA `(.L_x_10) ;  /* 0x0000000000bc8947 */ /* 0x000fea0003800000 */
[----:B------:R-:W1:Y:S01]  /*0560*/  S2UR UR4, SR_CgaCtaId ;  /* 0x00000000000479c3 */ /* 0x000e620000008800 */
[----:B------:R-:W-:Y:S01]  /*0570*/  UMOV UR5, 0x400 ;  /* 0x0000040000057882 */ /* 0x000fe20000000000 */
[----:B------:R-:W-:Y:S01]  /*0580*/  UMOV UR8, 0x1 ;  /* 0x0000000100087882 */ /* 0x000fe20000000000 */
[----:B------:R-:W-:Y:S01]  /*0590*/  UMOV UR6, 0x2 ;  /* 0x0000000200067882 */ /* 0x000fe20000000000 */
[----:B------:R-:W-:-:S04]  /*05a0*/  UIADD3 UR8, UPT, UPT, -UR8, 0x100000, URZ ;  /* 0x0010000008087890 */ /* 0x000fc8000fffe1ff */
[----:B------:R-:W-:Y:S02]  /*05b0*/  USHF.L.U32 UR9, UR8, 0xb, URZ ;  /* 0x0000000b08097899 */ /* 0x000fe400080006ff */
[----:B------:R-:W-:Y:S02]  /*05c0*/  USHF.L.U32 UR8, UR8, 0x1, URZ ;  /* 0x0000000108087899 */ /* 0x000fe400080006ff */
[----:B------:R-:W-:-:S04]  /*05d0*/  UIADD3 UR6, UPT, UPT, -UR6, 0x100000, URZ ;  /* 0x0010000006067890 */ /* 0x000fc8000fffe1ff */
[----:B------:R-:W-:Y:S02]  /*05e0*/  USHF.L.U32 UR7, UR6, 0xb, URZ ;  /* 0x0000000b06077899 */ /* 0x000fe400080006ff */
[----:B------:R-:W-:Y:S02]  /*05f0*/  USHF.L.U32 UR6, UR6, 0x1, URZ ;  /* 0x0000000106067899 */ /* 0x000fe400080006ff */
[----:B-1----:R-:W-:Y:S01]  /*0600*/  ULEA UR4, UR4, UR5, 0x18 ;  /* 0x0000000504047291 */ /* 0x002fe2000f8ec0ff */
[----:B------:R-:W1:Y:S11]  /*0610*/  FENCE.VIEW.ASYNC.S ;  /* 0x00000000000073c6 */ /* 0x000e760000000000 */
[----:B-1----:R1:W3:Y:S01]  /*0620*/  SYNCS.EXCH.64 URZ, [UR4], UR8 ;  /* 0x0000000804ff75b2 */ /* 0x0022e20008000100 */
[----:B------:R1:W4:Y:S01]  /*0630*/  SYNCS.EXCH.64 URZ, [UR4+0x88], UR6 ;  /* 0x0000880604ff75b2 */ /* 0x0003220008000100 */
[----:B------:R1:W1:Y:S01]  /*0640*/  SYNCS.EXCH.64 URZ, [UR4+0x8], UR8 ;  /* 0x0000080804ff75b2 */ /* 0x0002620008000100 */
        /* <DEDUP_REMOVED lines=31> */
[----:B---34-:R-:W-:Y:S01]  /*0840*/  NOP ;  /* 0x0000000000007918 */ /* 0x018fe20000000000 */
.L_x_10:
[----:B-1----:R-:W-:Y:S05]  /*0850*/  BSYNC.RECONVERGENT B0 ;  /* 0x0000000000007941 */ /* 0x002fea0003800200 */
.L_x_9:
[----:B------:R-:W1:Y:S01]  /*0860*/  SHFL.IDX PT, R2, R50, RZ, 0x1f ;  /* 0x00001fff32027589 */ /* 0x000e6200000e0000 */
[----:B------:R-:W-:Y:S01]  /*0870*/  NOP ;  /* 0x0000000000007918 */ /* 0x000fe20000000000 */
[----:B-1----:R-:W-:-:S13]  /*0880*/  ISETP.NE.AND P0, PT, R2, 0x1, PT ;  /* 0x000000010200780c */ /* 0x002fda0003f05270 */
[----:B------:R-:W-:Y:S05]  /*0890*/  @P0 BRA `(.L_x_11) ;  /* 0x0000000000580947 */ /* 0x000fea0003800000 */
        /* <DEDUP_REMOVED lines=9> */
[----:B------:R-:W-:Y:S01]  /*0930*/  USHF.L.U32 UR6, UR6, 0x1, URZ ;  /* 0x0000000106067899 */ /* 0x000fe200080006ff */
[----:B------:R-:W-:Y:S01]  /*0940*/  ELECT P0, URZ, PT ;  /* 0x0000000000ff782f */ /* 0x000fe20003800000 */
[----:B-1----:R-:W-:Y:S01]  /*0950*/  ULEA UR4, UR4, UR5, 0x18 ;  /* 0x0000000504047291 */ /* 0x002fe2000f8ec0ff */
[----:B------:R-:W1:Y:S11]  /*0960*/  FENCE.VIEW.ASYNC.S ;  /* 0x00000000000073c6 */ /* 0x000e760000000000 */
[----:B-1----:R1:W3:Y:S01]  /*0970*/  SYNCS.EXCH.64 URZ, [UR4+0x110], UR8 ;  /* 0x0001100804ff75b2 */ /* 0x0022e20008000100 */
[----:B------:R1:W4:Y:S01]  /*0980*/  SYNCS.EXCH.64 URZ, [UR4+0x130], UR6 ;  /* 0x0001300604ff75b2 */ /* 0x0003220008000100 */
[----:B------:R1:W1:Y:S01]  /*0990*/  SYNCS.EXCH.64 URZ, [UR4+0x118], UR8 ;  /* 0x0001180804ff75b2 */ /* 0x0002620008000100 */
[----:B------:R1:W1:Y:S01]  /*09a0*/  SYNCS.EXCH.64 URZ, [UR4+0x138], UR6 ;  /* 0x0001380604ff75b2 */ /* 0x0002620008000100 */
[----:B------:R1:W1:Y:S01]  /*09b0*/  SYNCS.EXCH.64 URZ, [UR4+0x120], UR8 ;  /* 0x0001200804ff75b2 */ /* 0x0002620008000100 */
[----:B------:R1:W1:Y:S01]  /*09c0*/  SYNCS.EXCH.64 URZ, [UR4+0x140], UR6 ;  /* 0x0001400604ff75b2 */ /* 0x0002620008000100 */
[----:B------:R1:W1:Y:S01]  /*09d0*/  SYNCS.EXCH.64 URZ, [UR4+0x128], UR8 ;  /* 0x0001280804ff75b2 */ /* 0x0002620008000100 */
[----:B------:R1:W1:Y:S01]  /*09e0*/  SYNCS.EXCH.64 URZ, [UR4+0x148], UR6 ;  /* 0x0001480604ff75b2 */ /* 0x0002620008000100 */
[----:B------:R-:W-:Y:S01]  /*09f0*/  NOP ;  /* 0x0000000000007918 */ /* 0x000fe20000000000 */
.L_x_11:
[----:B------:R-:W2:Y:S01]  /*0a00*/  SHFL.IDX PT, R2, R50, RZ, 0x1f ;  /* 0x00001fff32027589 */ /* 0x000ea200000e0000 */
[----:B------:R-:W-:Y:S01]  /*0a10*/  NOP ;  /* 0x0000000000007918 */ /* 0x000fe20000000000 */
[----:B--2---:R-:W-:-:S13]  /*0a20*/  ISETP.NE.AND P0, PT, R2, 0x3, PT ;  /* 0x000000030200780c */ /* 0x004fda0003f05270 */
[----:B------:R-:W-:Y:S05]  /*0a30*/  @P0 BRA `(.L_x_12) ;  /* 0x0000000000300947 */ /* 0x000fea0003800000 */
[----:B-1----:R-:W1:Y:S01]  /*0a40*/  S2UR UR4, SR_CgaCtaId ;  /* 0x00000000000479c3 */ /* 0x002e620000008800 */
[----:B------:R-:W-:Y:S01]  /*0a50*/  UMOV UR6, 0x400 ;  /* 0x0000040000067882 */ /* 0x000fe20000000000 */
[----:B------:R-:W-:Y:S01]  /*0a60*/  UMOV UR5, 0x20 ;  /* 0x0000002000057882 */ /* 0x000fe20000000000 */
[----:B------:R-:W-:Y:S01]  /*0a70*/  ELECT P0, URZ, PT ;  /* 0x0000000000ff782f */ /* 0x000fe20003800000 */
[----:B-1----:R-:W-:Y:S02]  /*0a80*/  ULEA UR6, UR4, UR6, 0x18 ;  /* 0x0000000604067291 */ /* 0x002fe4000f8ec0ff */
[----:B------:R-:W-:-:S04]  /*0a90*/  UIADD3 UR4, UPT, UPT, -UR5, 0x100000, URZ ;  /* 0x0010000005047890 */ /* 0x000fc8000fffe1ff */
[----:B------:R-:W-:Y:S02]  /*0aa0*/  USHF.L.U32 UR5, UR4, 0xb, URZ ;  /* 0x0000000b04057899 */ /* 0x000fe400080006ff */
[----:B------:R-:W-:Y:S01]  /*0ab0*/  USHF.L.U32 UR4, UR4, 0x1, URZ ;  /* 0x0000000104047899 */ /* 0x000fe200080006ff */
[----:B------:R-:W1:Y:S11]  /*0ac0*/  FENCE.VIEW.ASYNC.S ;  /* 0x00000000000073c6 */ /* 0x000e760000000000 */
[----:B-1----:R2:W1:Y:S01]  /*0ad0*/  SYNCS.EXCH.64 URZ, [UR6+0x150], UR4 ;  /* 0x0001500406ff75b2 */ /* 0x0024620008000100 */
[----:B------:R2:W1:Y:S02]  /*0ae0*/  SYNCS.EXCH.64 URZ, [UR6+0x158], UR4 ;  /* 0x0001580406ff75b2 */ /* 0x0004640008000100 */
[----:B--2---:R-:W-:Y:S01]  /*0af0*/  NOP ;  /* 0x0000000000007918 */ /* 0x004fe20000000000 */
.L_x_12:
[----:B------:R-:W2:Y:S01]  /*0b00*/  SHFL.IDX PT, R2, R50, RZ, 0x1f ;  /* 0x00001fff32027589 */ /* 0x000ea200000e0000 */
[----:B------:R-:W-:Y:S01]  /*0b10*/  NOP ;  /* 0x0000000000007918 */ /* 0x000fe20000000000 */
[----:B--2---:R-:W-:-:S13]  /*0b20*/  ISETP.NE.AND P0, PT, R2, 0x4, PT ;  /* 0x000000040200780c */ /* 0x004fda0003f05270 */
[----:B------:R-:W-:Y:S05]  /*0b30*/  @P0 BRA `(.L_x_13) ;  /* 0x0000000000440947 */ /* 0x000fea0003800000 */
[----:B-1----:R-:W1:Y:S01]  /*0b40*/  S2UR UR6, SR_CgaCtaId ;  /* 0x00000000000679c3 */ /* 0x002e620000008800 */
[----:B------:R-:W-:Y:S01]  /*0b50*/  UMOV UR4, 0x1e0 ;  /* 0x000001e000047882 */ /* 0x000fe20000000000 */
[----:B------:R-:W-:Y:S01]  /*0b60*/  UMOV UR5, 0x400 ;  /* 0x0000040000057882 */ /* 0x000fe20000000000 */
[----:B------:R-:W-:Y:S01]  /*0b70*/  USEL UR4, UR4, 0x1a0, UP3 ;  /* 0x000001a004047887 */ /* 0x000fe20009800000 */
[----:B------:R-:W-:Y:S01]  /*0b80*/  UMOV UR8, 0x1 ;  /* 0x0000000100087882 */ /* 0x000fe20000000000 */
[----:B------:R-:W-:Y:S01]  /*0b90*/  ELECT P0, URZ, PT ;  /* 0x0000000000ff782f */ /* 0x000fe20003800000 */
[----:B------:R-:W-:-:S04]  /*0ba0*/  UIADD3 UR8, UPT, UPT, -UR8, 0x100000, URZ ;  /* 0x0010000008087890 */ /* 0x000fc8000fffe1ff */
[----:B------:R-:W-:Y:S02]  /*0bb0*/  USHF.L.U32 UR9, UR8, 0xb, URZ ;  /* 0x0000000b08097899 */ /* 0x000fe400080006ff */
[----:B------:R-:W-:Y:S02]  /*0bc0*/  USHF.L.U32 UR8, UR8, 0x1, URZ ;  /* 0x0000000108087899 */ /* 0x000fe400080006ff */
[----:B-1----:R-:W-:Y:S02]  /*0bd0*/  ULEA UR6, UR6, UR5, 0x18 ;  /* 0x0000000506067291 */ /* 0x002fe4000f8ec0ff */
[----:B------:R-:W-:-:S04]  /*0be0*/  UIADD3 UR4, UPT, UPT, -UR4, 0x100000, URZ ;  /* 0x0010000004047890 */ /* 0x000fc8000fffe1ff */
[----:B------:R-:W-:Y:S02]  /*0bf0*/  USHF.L.U32 UR5, UR4, 0xb, URZ ;  /* 0x0000000b04057899 */ /* 0x000fe400080006ff */
[----:B------:R-:W-:Y:S01]  /*0c00*/  USHF.L.U32 UR4, UR4, 0x1, URZ ;  /* 0x0000000104047899 */ /* 0x000fe200080006ff */
[----:B------:R-:W1:Y:S03]  /*0c10*/  FENCE.VIEW.ASYNC.S ;  /* 0x00000000000073c6 */ /* 0x000e660000000000 */
[----:B-1----:R2:W1:Y:S08]  /*0c20*/  SYNCS.EXCH.64 URZ, [UR6+0x160], UR8 ;  /* 0x0001600806ff75b2 */ /* 0x0024700008000100 */
[----:B------:R2:W1:Y:S02]  /*0c30*/  SYNCS.EXCH.64 URZ, [UR6+0x168], UR4 ;  /* 0x0001680406ff75b2 */ /* 0x0004640008000100 */
[----:B--2---:R-:W-:Y:S01]  /*0c40*/  NOP ;  /* 0x0000000000007918 */ /* 0x004fe20000000000 */
.L_x_13:
[----:B------:R-:W2:Y:S01]  /*0c50*/  SHFL.IDX PT, R2, R50, RZ, 0x1f ;  /* 0x00001fff32027589 */ /* 0x000ea200000e0000 */
[----:B------:R-:W-:Y:S01]  /*0c60*/  NOP ;  /* 0x0000000000007918 */ /* 0x000fe20000000000 */
[----:B--2---:R-:W-:-:S13]  /*0c70*/  ISETP.NE.AND P0, PT, R2, 0x5, PT ;  /* 0x000000050200780c */ /* 0x004fda0003f05270 */
[----:B------:R-:W-:Y:S05]  /*0c80*/  @P0 BRA `(.L_x_14) ;  /* 0x0000000000480947 */ /* 0x000fea0003800000 */
[----:B-1----:R-:W1:Y:S01]  /*0c90*/  S2UR UR4, SR_CgaCtaId ;  /* 0x00000000000479c3 */ /* 0x002e620000008800 */
        /* <DEDUP_REMOVED lines=12> */
[----:B-1----:R2:W1:Y:S01]  /*0d60*/  SYNCS.EXCH.64 URZ, [UR4+0x170], UR8 ;  /* 0x0001700804ff75b2 */ /* 0x0024620008000100 */
[----:B------:R2:W1:Y:S01]  /*0d70*/  SYNCS.EXCH.64 URZ, [UR4+0x180], UR6 ;  /* 0x0001800604ff75b2 */ /* 0x0004620008000100 */
[----:B------:R2:W1:Y:S01]  /*0d80*/  SYNCS.EXCH.64 URZ, [UR4+0x178], UR8 ;  /* 0x0001780804ff75b2 */ /* 0x0004620008000100 */
[----:B------:R2:W1:Y:S02]  /*0d90*/  SYNCS.EXCH.64 URZ, [UR4+0x188], UR6 ;  /* 0x0001880604ff75b2 */ /* 0x0004640008000100 */
[----:B--2---:R-:W-:Y:S01]  /*0da0*/  NOP ;  /* 0x0000000000007918 */ /* 0x004fe20000000000 */
.L_x_14:
[----:B-1----:R-:W1:Y:S01]  /*0db0*/  LDCU UR4, c[0x0][0x36c] ;  /* 0x00006d80ff0477ac */ /* 0x002e620008000800 */
[----:B------:R-:W-:Y:S01]  /*0dc0*/  ISETP.NE.OR P3, PT, R0, 0x2, !P3 ;  /* 0x000000020000780c */ /* 0x000fe20005f65670 */
[----:B------:R-:W-:Y:S01]  /*0dd0*/  NOP ;  /* 0x0000000000007918 */ /* 0x000fe20000000000 */
[----:B------:R-:W-:Y:S01]  /*0de0*/  LOP3.LUT R2, R48, 0x1f, RZ, 0xc0, !PT ;  /* 0x0000001f30027812 */ /* 0x000fe200078ec0ff */
[----:B------:R-:W-:Y:S02]  /*0df0*/  UISETP.NE.AND UP4, UPT, UR18, 0x2, UPT ;  /* 0x000000021200788c */ /* 0x000fe4000bf85270 */
[----:B------:R-:W-:Y:S02]  /*0e00*/  UISETP.NE.AND UP5, UPT, UR18, URZ, UPT ;  /* 0x000000ff1200728c */ /* 0x000fe4000bfa5270 */
[----:B-1----:R-:W-:-:S09]  /*0e10*/  UISETP.EQ.U32.AND UP6, UPT, UR4, 0x1, UPT ;  /* 0x000000010400788c */ /* 0x002fd2000bfc2070 */
[----:B------:R-:W-:Y:S05]  /*0e20*/  BRA.U !UP6, `(.L_x_15) ;  /* 0x000000010e087547 */ /* 0x000fea000b800000 */
[----:B---34-:R-:W-:Y:S01]  /*0e30*/  UCGABAR_ARV ;  /* 0x00000000000079c7 */ /* 0x018fe20008000000 */
[----:B------:R-:W-:Y:S05]  /*0e40*/  BRA `(.L_x_16) ;  /* 0x0000000000047947 */ /* 0x000fea0003800000 */
.L_x_15:
[----:B---34-:R-:W-:Y:S01]  /*0e50*/  NOP ;  /* 0x0000000000007918 */ /* 0x018fe20000000000 */
.L_x_16:
[----:B------:R-:W1:Y:S01]  /*0e60*/  S2UR UR51, SR_CTAID.X ;  /* 0x00000000003379c3 */ /* 0x000e620000002500 */
[----:B------:R-:W-:-:S05]  /*0e70*/  CS2R.32 R58, SR_CgaSize ;  /* 0x00000000003a7805 */ /* 0x000fca0000008a00 */
[----:B------:R-:W-:-:S05]  /*0e80*/  IMAD R58, R58, -0xa0, RZ ;  /* 0xffffff603a3a7824 */ /* 0x000fca00078e02ff */
[----:B------:R-:W-:-:S14]  /*0e90*/  R2UR UR5, R58 ;  /* 0x000000003a0572ca */ /* 0x000fdc00000e0000 */
[----:B------:R-:W2:Y:S01]  /*0ea0*/  LDCU UR5, c[0x0][UR5+0x2b0] ;  /* 0x00005600050577ac */ /* 0x000ea20008000800 */
[----:B------:R-:W-:-:S05]  /*0eb0*/  CS2R.32 R58, SR_CgaSize ;  /* 0x00000000003a7805 */ /* 0x000fca0000008a00 */
[----:B------:R-:W-:-:S05]  /*0ec0*/  IMAD R58, R58, -0xa0, RZ ;  /* 0xffffff603a3a7824 */ /* 0x000fca00078e02ff */
[----:B------:R-:W-:-:S14]  /*0ed0*/  R2UR UR4, R58 ;  /* 0x000000003a0472ca */ /* 0x000fdc00000e0000 */
[----:B------:R-:W3:Y:S01]  /*0ee0*/  LDCU UR4, c[0x0][UR4+0x2b4] ;  /* 0x00005680040477ac */ /* 0x000ee20008000800 */
[----:B------:R-:W4:Y:S01]  /*0ef0*/  S2UR UR24, SR_CTAID.Y ;  /* 0x00000000001879c3 */ /* 0x000f220000002600 */
[----:B------:R-:W-:-:S05]  /*0f00*/  CS2R.32 R58, SR_CgaSize ;  /* 0x00000000003a7805 */ /* 0x000fca0000008a00 */
[----:B------:R-:W-:-:S05]  /*0f10*/  IMAD R58, R58, -0xa0, RZ ;  /* 0xffffff603a3a7824 */ /* 0x000fca00078e02ff */
[----:B------:R-:W-:-:S14]  /*0f20*/  R2UR UR7, R58 ;  /* 0x000000003a0772ca */ /* 0x000fdc00000e0000 */
[----:B------:R-:W3:Y:S01]  /*0f30*/  LDCU UR7, c[0x0][UR7+0x2a0] ;  /* 0x00005400070777ac */ /* 0x000ee20008000800 */
[----:B------:R-:W-:-:S05]  /*0f40*/  CS2R.32 R58, SR_CgaSize ;  /* 0x00000000003a7805 */ /* 0x000fca0000008a00 */
[----:B------:R-:W-:-:S05]  /*0f50*/  IMAD R58, R58, -0xa0, RZ ;  /* 0xffffff603a3a7824 */ /* 0x000fca00078e02ff */
[----:B------:R-:W-:-:S14]  /*0f60*/  R2UR UR8, R58 ;  /* 0x000000003a0872ca */ /* 0x000fdc00000e0000 */
[----:B------:R-:W3:Y:S01]  /*0f70*/  LDCU UR8, c[0x0][UR8+0x2a4] ;  /* 0x00005480080877ac */ /* 0x000ee20008000800 */
[----:B------:R-:W3:Y:S01]  /*0f80*/  LDCU UR19, c[0x0][0xc24] ;  /* 0x00018480ff1377ac */ /* 0x000ee20008000800 */
[----:B------:R-:W3:Y:S01]  /*0f90*/  LDCU UR39, c[0x0][0xc24] ;  /* 0x00018480ff2777ac */ /* 0x000ee20008000800 */
[----:B-1----:R-:W-:Y:S01]  /*0fa0*/  I2FP.F32.U32 R3, UR51 ;  /* 0x0000003300037c45 */ /* 0x002fe20008201000 */
[----:B------:R-:W1:Y:S04]  /*0fb0*/  LDCU UR22, c[0x0][0xc30] ;  /* 0x00018600ff1677ac */ /* 0x000e680008000800 */
[----:B--2---:R-:W-:Y:S01]  /*0fc0*/  FMUL R3, R3, UR5 ;  /* 0x0000000503037c20 */ /* 0x004fe20008400000 */
[----:B----4-:R-:W-:-:S05]  /*0fd0*/  I2FP.F32.U32 R0, UR24 ;  /* 0x0000001800007c45 */ /* 0x010fca0008201000 */
[----:B------:R-:W2:Y:S01]  /*0fe0*/  F2I.U32.TRUNC.NTZ R3, R3 ;  /* 0x0000000300037305 */ /* 0x000ea2000020f000 */
[----:B---3--:R-:W-:-:S07]  /*0ff0*/  FMUL R0, R0, UR4 ;  /* 0x0000000400007c20 */ /* 0x008fce0008400000 */
[----:B------:R-:W3:Y:S01]  /*1000*/  F2I.U32.TRUNC.NTZ R0, R0 ;  /* 0x0000000000007305 */ /* 0x000ee2000020f000 */
[----:B--2---:R-:W-:Y:S02]  /*1010*/  R2UR UR4, R3 ;  /* 0x00000000030472ca */ /* 0x004fe400000e0000 */
[----:B---3--:R-:W-:Y:S02]  /*1020*/  R2UR UR6, R0 ;  /* 0x00000000000672ca */ /* 0x008fe400000e0000 */
[----:B------:R-:W-:-:S09]  /*1030*/  PRMT R0, RZ, 0x7610, R0 ;  /* 0x00007610ff007816 */ /* 0x000fd20000000000 */
[----:B------:R-:W-:-:S04]  /*1040*/  UIADD3 UR5, UPT, UPT, -UR4, URZ, URZ ;  /* 0x000000ff04057290 */ /* 0x000fc8000fffe1ff */
[----:B------:R-:W-:Y:S02]  /*1050*/  UIMAD UR5, UR7, UR5, UR51 ;  /* 0x00000005070572a4 */ /* 0x000fe4000f8e0233 */
[----:B------:R-:W-:-:S04]  /*1060*/  UIADD3 UR4, UPT, UPT, -UR6, URZ, URZ ;  /* 0x000000ff06047290 */ /* 0x000fc8000fffe1ff */
[----:B------:R-:W-:Y:S01]  /*1070*/  IMAD.U32 R58, RZ, RZ, UR5 ;  /* 0x00000005ff3a7e24 */ /* 0x000fe2000f8e00ff */
[----:B------:R-:W-:-:S06]  /*1080*/  UIMAD UR4, UR8, UR4, UR24 ;  /* 0x00000004080472a4 */ /* 0x000fcc000f8e0218 */
[----:B------:R-:W-:Y:S01]  /*1090*/  IMAD.U32 R57, RZ, RZ, UR4 ;  /* 0x00000004ff397e24 */ /* 0x000fe2000f8e00ff */
[----:B-1----:R-:W-:Y:S06]  /*10a0*/  BRA.U UP5, `(.L_x_17) ;  /* 0x00000001052c7547 */ /* 0x002fec000b800000 */
[----:B------:R-:W-:Y:S02]  /*10b0*/  R2UR UR4, R57 ;  /* 0x00000000390472ca */ /* 0x000fe400000e0000 */
[----:B------:R-:W-:-:S11]  /*10c0*/  R2UR UR6, R58 ;  /* 0x000000003a0672ca */ /* 0x000fd600000e0000 */
[----:B------:R-:W-:-:S04]  /*10d0*/  UISETP.NE.AND UP0, UPT, UR4, URZ, UPT ;  /* 0x000000ff0400728c */ /* 0x000fc8000bf05270 */
[----:B------:R-:W-:-:S04]  /*10e0*/  UISETP.EQ.OR UP0, UPT, UR6, URZ, !UP0 ;  /* 0x000000ff0600728c */ /* 0x000fc8000c702670 */
[----:B------:R-:W-:Y:S02]  /*10f0*/  USEL UR5, URZ, 0x1, !UP0 ;  /* 0x00000001ff057887 */ /* 0x000fe4000c000000 */
[----:B------:R-:W-:-:S04]  /*1100*/  UISETP.NE.AND UP0, UPT, UR4, URZ, UPT ;  /* 0x000000ff0400728c */ /* 0x000fc8000bf05270 */
[----:B------:R-:W-:Y:S02]  /*1110*/  USEL UR4, URZ, 0x2, UP0 ;  /* 0x00000002ff047887 */ /* 0x000fe40008000000 */
[----:B------:R-:W-:-:S04]  /*1120*/  UISETP.NE.AND UP0, UPT, UR6, 0x1, UPT ;  /* 0x000000010600788c */ /* 0x000fc8000bf05270 */
[----:B------:R-:W-:-:S04]  /*1130*/  USEL UR4, UR4, 0x2, UP0 ;  /* 0x0000000204047887 */ /* 0x000fc80008000000 */
[----:B------:R-:W-:-:S06]  /*1140*/  UIADD3 UR4, UPT, UPT, UR5, UR4, URZ ;  /* 0x0000000405047290 */ /* 0x000fcc000fffe0ff */
[----:B------:R-:W-:-:S07]  /*1150*/  IMAD.U32 R0, RZ, RZ, UR4 ;  /* 0x00000004ff007e24 */ /* 0x000fce000f8e00ff */
.L_x_17:
[----:B------:R-:W1:Y:S01]  /*1160*/  S2UR UR52, SR_CTAID.Z ;  /* 0x00000000003479c3 */ /* 0x000e620000002700 */
[----:B------:R-:W-:-:S09]  /*1170*/  UISETP.GE.AND UP0, UPT, UR19, 0x1, UPT ;  /* 0x000000011300788c */ /* 0x000fd2000bf06270 */
[----:B------:R-:W-:Y:S05]  /*1180*/  BRA.U !UP0, `(.L_x_18) ;  /* 0x0000000108d47547 */ /* 0x000fea000b800000 */
[----:B------:R-:W2:Y:S01]  /*1190*/  LDCU.128 UR12, c[0x0][0xc10] ;  /* 0x00018200ff0c77ac */ /* 0x000ea20008000c00 */
[----:B------:R-:W3:Y:S01]  /*11a0*/  LDCU UR20, c[0x0][0xc0c] ;  /* 0x00018180ff1477ac */ /* 0x000ee20008000800 */
[----:B------:R-:W4:Y:S01]  /*11b0*/  LDCU UR6, c[0x0][0x370] ;  /* 0x00006e00ff0677ac */ /* 0x000f220008000800 */
[----:B------:R-:W1:Y:S01]  /*11c0*/  LDCU UR7, c[0x0][0x374] ;  /* 0x00006e80ff0777ac */ /* 0x000e620008000800 */
[----:B------:R-:W1:Y:S01]  /*11d0*/  LDCU UR21, c[0x0][0xc20] ;  /* 0x00018400ff1577ac */ /* 0x000e620008000800 */
[----:B--2---:R-:W-:Y:S02]  /*11e0*/  UIMAD.WIDE.U32 UR4, UR51, UR12, URZ ;  /* 0x0000000c330472a5 */ /* 0x004fe4000f8e00ff */
[----:B---3--:R-:W-:Y:S01]  /*11f0*/  UISETP.NE.AND UP0, UPT, UR20, 0x1, UPT ;  /* 0x000000011400788c */ /* 0x008fe2000bf05270 */
[----:B------:R-:W2:Y:S01]  /*1200*/  LDCU.64 UR8, c[0x0][0xc28] ;  /* 0x00018500ff0877ac */ /* 0x000ea20008000a00 */
[----:B----4-:R-:W-:-:S03]  /*1210*/  UIMAD.WIDE.U32 UR10, UR6, UR12, URZ ;  /* 0x0000000c060a72a5 */ /* 0x010fc6000f8e00ff */
[----:B------:R-:W-:Y:S01]  /*1220*/  UMOV UR4, UR5 ;  /* 0x0000000500047c82 */ /* 0x000fe20008000000 */
[----:B------:R-:W-:Y:S02]  /*1230*/  UISETP.NE.AND UP2, UPT, UR19, 0x1, UPT ;  /* 0x000000011300788c */ /* 0x000fe4000bf45270 */
[----:B------:R-:W-:Y:S01]  /*1240*/  USHF.R.U32.HI UR4, URZ, UR13, UR4 ;  /* 0x0000000dff047299 */ /* 0x000fe20008011604 */
[----:B------:R-:W-:Y:S01]  /*1250*/  UMOV UR10, UR11 ;  /* 0x0000000b000a7c82 */ /* 0x000fe20008000000 */
[----:B------:R-:W-:Y:S02]  /*1260*/  UIMAD.WIDE.U32 UR16, UR24, UR15, URZ ;  /* 0x0000000f181072a5 */ /* 0x000fe4000f8e00ff */
[----:B------:R-:W-:Y:S02]  /*1270*/  USEL UR5, UR51, UR4, !UP0 ;  /* 0x0000000433057287 */ /* 0x000fe4000c000000 */
[----:B------:R-:W-:Y:S02]  /*1280*/  @UP0 USHF.R.U32.HI UR6, URZ, UR13, UR10 ;  /* 0x0000000dff060299 */ /* 0x000fe4000801160a */
[----:B------:R-:W-:-:S02]  /*1290*/  UISETP.NE.AND UP0, UPT, UR14, 0x1, UPT ;  /* 0x000000010e00788c */ /* 0x000fc4000bf05270 */
[----:B-1----:R-:W-:Y:S02]  /*12a0*/  UIMAD.WIDE.U32 UR10, UR7, UR15, URZ ;  /* 0x0000000f070a72a5 */ /* 0x002fe4000f8e00ff */
[----:B--2---:R-:W-:Y:S01]  /*12b0*/  UIMAD.WIDE.U32 UR12, UR6, UR8, URZ ;  /* 0x00000008060c72a5 */ /* 0x004fe2000f8e00ff */
[----:B------:R-:W-:Y:S02]  /*12c0*/  UMOV UR4, UR17 ;  /* 0x0000001100047c82 */ /* 0x000fe40008000000 */
[----:B------:R-:W-:Y:S02]  /*12d0*/  USHF.R.U32.HI UR4, URZ, UR21, UR4 ;  /* 0x00000015ff047299 */ /* 0x000fe40008011604 */
[----:B------:R-:W-:Y:S02]  /*12e0*/  UMOV UR10, UR11 ;  /* 0x0000000b000a7c82 */ /* 0x000fe40008000000 */
[----:B------:R-:W-:Y:S01]  /*12f0*/  UMOV UR12, UR13 ;  /* 0x0000000d000c7c82 */ /* 0x000fe20008000000 */
[----:B------:R-:W-:-:S02]  /*1300*/  @UP0 USHF.R.U32.HI UR7, URZ, UR21, UR10 ;  /* 0x00000015ff070299 */ /* 0x000fc4000801160a */
[----:B------:R-:W-:Y:S02]  /*1310*/  USEL UR4, UR24, UR4, !UP0 ;  /* 0x0000000418047287 */ /* 0x000fe4000c000000 */
[----:B------:R-:W-:Y:S02]  /*1320*/  UIMAD.WIDE.U32 UR10, UR7, UR8, URZ ;  /* 0x00000008070a72a5 */ /* 0x000fe4000f8e00ff */
[----:B------:R-:W-:Y:S02]  /*1330*/  @UP2 USHF.R.U32.HI UR6, URZ, UR9, UR12 ;  /* 0x00000009ff062299 */ /* 0x000fe4000801160c */
[----:B------:R-:W-:-:S03]  /*1340*/  UIMAD.WIDE.U32 UR12, UR4, UR8, URZ ;  /* 0x00000008040c72a5 */ /* 0x000fc6000f8e00ff */
[----:B------:R-:W-:Y:S02]  /*1350*/  UMOV UR10, UR11 ;  /* 0x0000000b000a7c82 */ /* 0x000fe40008000000 */
[----:B------:R-:W-:Y:S02]  /*1360*/  @UP2 USHF.R.U32.HI UR7, URZ, UR9, UR10 ;  /* 0x00000009ff072299 */ /* 0x000fe4000801160a */
[----:B------:R-:W-:Y:S02]  /*1370*/  UIMAD UR10, UR6, UR19, URZ ;  /* 0x00000013060a72a4 */ /* 0x000fe4000f8e02ff */
[----:B------:R-:W-:-:S04]  /*1380*/  UIMAD UR7, UR7, UR19, URZ ;  /* 0x00000013070772a4 */ /* 0x000fc8000f8e02ff */
[----:B------:R-:W-:-:S03]  /*1390*/  UISETP.GE.AND UP0, UPT, UR4, UR7, UPT ;  /* 0x000000070400728c */ /* 0x000fc6000bf06270 */
[----:B------:R-:W-:Y:S01]  /*13a0*/  UMOV UR7, UR13 ;  /* 0x0000000d00077c82 */ /* 0x000fe20008000000 */
[----:B------:R-:W-:Y:S02]  /*13b0*/  UISETP.GE.OR UP0, UPT, UR5, UR10, UP0 ;  /* 0x0000000a0500728c */ /* 0x000fe40008706670 */
[----:B------:R-:W-:Y:S02]  /*13c0*/  UIMAD.WIDE.U32 UR10, UR5, UR8, URZ ;  /* 0x00000008050a72a5 */ /* 0x000fe4000f8e00ff */
[----:B------:R-:W-:Y:S02]  /*13d0*/  USHF.R.U32.HI UR7, URZ, UR9, UR7 ;  /* 0x00000009ff077299 */ /* 0x000fe40008011607 */
[----:B------:R-:W-:Y:S02]  /*13e0*/  UIADD3 UR10, UPT, UPT, -UR4, URZ, URZ ;  /* 0x000000ff040a7290 */ /* 0x000fe4000fffe1ff */
[----:B------:R-:W-:Y:S02]  /*13f0*/  USEL UR7, UR4, UR7, !UP2 ;  /* 0x0000000704077287 */ /* 0x000fe4000d000000 */
[----:B------:R-:W-:Y:S01]  /*1400*/  UIMAD UR10, UR14, UR10, UR24 ;  /* 0x0000000a0e0a72a4 */ /* 0x000fe2000f8e0218 */
[----:B------:R-:W-:Y:S01]  /*1410*/  @!UP0 UMOV UR8, UR11 ;  /* 0x0000000b00088c82 */ /* 0x000fe20008000000 */
[----:B------:R-:W-:-:S02]  /*1420*/  UIADD3 UR11, UPT, UPT, -UR5, URZ, URZ ;  /* 0x000000ff050b7290 */ /* 0x000fc4000fffe1ff */
[----:B------:R-:W-:Y:S02]  /*1430*/  @!UP0 USHF.R.U32.HI UR8, URZ, UR9, UR8 ;  /* 0x00000009ff088299 */ /* 0x000fe40008011608 */
[----:B------:R-:W-:Y:S02]  /*1440*/  UIADD3 UR9, UPT, UPT, -UR7, URZ, URZ ;  /* 0x000000ff07097290 */ /* 0x000fe4000fffe1ff */
[----:B------:R-:W-:Y:S02]  /*1450*/  @!UP0 USEL UR8, UR5, UR8, !UP2 ;  /* 0x0000000805088287 */ /* 0x000fe4000d000000 */
[----:B------:R-:W-:Y:S02]  /*1460*/  UIMAD UR9, UR19, UR9, UR4 ;  /* 0x00000009130972a4 */ /* 0x000fe4000f8e0204 */
[----:B------:R-:W-:Y:S02]  /*1470*/  @!UP0 UIADD3 UR7, UPT, UPT, UR7, -UR8, URZ ;  /* 0x8000000807078290 */ /* 0x000fe4000fffe0ff */
[----:B------:R-:W-:-:S02]  /*1480*/  @!UP0 UIMAD UR6, UR9, UR6, UR8 ;  /* 0x00000006090682a4 */ /* 0x000fc4000f8e0208 */
[----:B------:R-:W-:Y:S02]  /*1490*/  @!UP0 UIMAD UR4, UR7, UR19, UR5 ;  /* 0x00000013070482a4 */ /* 0x000fe4000f8e0205 */
[----:B------:R-:W-:Y:S02]  /*14a0*/  UIMAD UR51, UR20, UR11, UR51 ;  /* 0x0000000b143372a4 */ /* 0x000fe4000f8e0233 */
[----:B------:R-:W-:Y:S01]  /*14b0*/  UIMAD UR24, UR4, UR14, UR10 ;  /* 0x0000000e041872a4 */ /* 0x000fe2000f8e020a */
[----:B------:R-:W-:Y:S02]  /*14c0*/  @!UP0 UMOV UR5, UR6 ;  /* 0x0000000600058c82 */ /* 0x000fe40008000000 */
[----:B------:R-:W-:-:S12]  /*14d0*/  UIMAD UR51, UR5, UR20, UR51 ;  /* 0x00000014053372a4 */ /* 0x000fd8000f8e0233 */
.L_x_18:
[----:B------:R-:W-:-:S09]  /*14e0*/  UISETP.NE.AND UP0, UPT, UR22, 0x1, UPT ;  /* 0x000000011600788c */ /* 0x000fd2000bf05270 */
[----:B------:R-:W-:Y:S05]  /*14f0*/  BRA.U UP0, `(.L_x_19) ;  /* 0x0000000100447547 */ /* 0x000fea000b800000 */
[----:B------:R-:W2:Y:S01]  /*1500*/  LDCU.128 UR8, c[0x0][0xc10] ;  /* 0x00018200ff0877ac */ /* 0x000ea20008000c00 */
[----:B------:R-:W3:Y:S01]  /*1510*/  LDCU UR12, c[0x0][0xc0c] ;  /* 0x00018180ff0c77ac */ /* 0x000ee20008000800 */
[----:B------:R-:W4:Y:S01]  /*1520*/  LDCU UR13, c[0x0][0xc20] ;  /* 0x00018400ff0d77ac */ /* 0x000f220008000800 */
[----:B--2---:R-:W-:Y:S02]  /*1530*/  UIMAD.WIDE.U32 UR4, UR51, UR8, URZ ;  /* 0x00000008330472a5 */ /* 0x004fe4000f8e00ff */
[----:B------:R-:W-:Y:S02]  /*1540*/  UIMAD.WIDE.U32 UR6, UR24, UR11, URZ ;  /* 0x0000000b180672a5 */ /* 0x000fe4000f8e00ff */
[----:B---3--:R-:W-:-:S03]  /*1550*/  UISETP.NE.AND UP0, UPT, UR12, 0x1, UPT ;  /* 0x000000010c00788c */ /* 0x008fc6000bf05270 */
[----:B------:R-:W-:Y:S02]  /*1560*/  UMOV UR4, UR5 ;  /* 0x0000000500047c82 */ /* 0x000fe40008000000 */
[----:B------:R-:W-:-:S04]  /*1570*/  USHF.R.U32.HI UR4, URZ, UR9, UR4 ;  /* 0x00000009ff047299 */ /* 0x000fc80008011604 */
[----:B------:R-:W-:Y:S02]  /*1580*/  USEL UR5, UR51, UR4, !UP0 ;  /* 0x0000000433057287 */ /* 0x000fe4000c000000 */
[----:B------:R-:W-:Y:S01]  /*1590*/  UISETP.NE.AND UP0, UPT, UR10, 0x1, UPT ;  /* 0x000000010a00788c */ /* 0x000fe2000bf05270 */
[----:B------:R-:W-:Y:S02]  /*15a0*/  UMOV UR4, UR7 ;  /* 0x0000000700047c82 */ /* 0x000fe40008000000 */
[----:B----4-:R-:W-:-:S04]  /*15b0*/  USHF.R.U32.HI UR4, URZ, UR13, UR4 ;  /* 0x0000000dff047299 */ /* 0x010fc80008011604 */
[----:B------:R-:W-:-:S04]  /*15c0*/  USEL UR4, UR24, UR4, !UP0 ;  /* 0x0000000418047287 */ /* 0x000fc8000c000000 */
[----:B------:R-:W-:Y:S02]  /*15d0*/  UIADD3 UR6, UPT, UPT, UR5, -UR4, URZ ;  /* 0x8000000405067290 */ /* 0x000fe4000fffe0ff */
[----:B------:R-:W-:Y:S02]  /*15e0*/  UIADD3 UR4, UPT, UPT, -UR5, UR4, URZ ;  /* 0x0000000405047290 */ /* 0x000fe4000fffe1ff */
[----:B------:R-:W-:Y:S02]  /*15f0*/  UIMAD UR24, UR6, UR10, UR24 ;  /* 0x0000000a061872a4 */ /* 0x000fe4000f8e0218 */
[----:B------:R-:W-:-:S12]  /*1600*/  UIMAD UR51, UR4, UR12, UR51 ;  /* 0x0000000c043372a4 */ /* 0x000fd8000f8e0233 */
.L_x_19:
[----:B------:R-:W-:Y:S01]  /*1610*/  UISETP.NE.AND UP0, UPT, UR18, 0x2, UPT ;  /* 0x000000021200788c */ /* 0x000fe2000bf05270 */
[----:B------:R-:W-:Y:S09]  /*1620*/  BRA.U !UP6, `(.L_x_20) ;  /* 0x000000010e0c7547 */ /* 0x000ff2000b800000 */
[----:B------:R-:W-:Y:S01]  /*1630*/  UCGABAR_WAIT ;  /* 0x0000000000007dc7 */ /* 0x000fe20008000000 */
[----:B------:R-:W-:Y:S01]  /*1640*/  CCTL.IVALL ;  /* 0x00000000ff00798f */ /* 0x000fe20002000000 */
[----:B------:R-:W-:Y:S05]  /*1650*/  BRA `(.L_x_21) ;  /* 0x0000000000047947 */ /* 0x000fea0003800000 */
.L_x_20:
[----:B------:R-:W-:Y:S06]  /*1660*/  BAR.SYNC.DEFER_BLOCKING 0x0 ;  /* 0x0000000000007b1d */ /* 0x000fec0000010000 */
.L_x_21:
[----:B------:R-:W-:Y:S05]  /*1670*/  BRA.U UP0, `(.L_x_22) ;  /* 0x0000002100247547 */ /* 0x000fea000b800000 */
[----:B------:R-:W2:Y:S01]  /*1680*/  LDCU UR5, c[0x0][0x388] ;  /* 0x00007100ff0577ac */ /* 0x000ea20008000800 */
[----:B------:R-:W3:Y:S01]  /*1690*/  S2UR UR9, SR_CgaCtaId ;  /* 0x00000000000979c3 */ /* 0x000ee20000008800 */
[----:B------:R-:W-:Y:S01]  /*16a0*/  PLOP3.LUT P1, PT, PT, PT, UP3, 0x80, 0x8 ;  /* 0x000000000008781c */ /* 0x000fe20003f2f038 */
[----:B------:R-:W-:Y:S01]  /*16b0*/  IMAD.MOV.U32 R3, RZ, RZ, 0x1 ;  /* 0x00000001ff037424 */ /* 0x000fe200078e00ff */
[----:B------:R-:W4:Y:S01]  /*16c0*/  LDCU UR8, c[0x0][0x38c] ;  /* 0x00007180ff0877ac */ /* 0x000f220008000800 */
[----:B------:R-:W-:Y:S01]  /*16d0*/  ISETP.EQ.OR P2, PT, R2, RZ, P3 ;  /* 0x000000ff0200720c */ /* 0x000fe20001f42670 */
[----:B------:R-:W-:Y:S01]  /*16e0*/  IMAD.MOV.U32 R2, RZ, RZ, RZ ;  /* 0x000000ffff027224 */ /* 0x000fe200078e00ff */
[----:B------:R-:W-:Y:S01]  /*16f0*/  PLOP3.LUT P1, PT, P1, PT, PT, 0x8, 0x80 ;  /* 0x000000000080781c */ /* 0x000fe20000f2e170 */
[----:B------:R-:W1:Y:S01]  /*1700*/  LDCU.64 UR6, c[0x0][0x390] ;  /* 0x00007200ff0677ac */ /* 0x000e620008000a00 */
[----:B------:R-:W-:Y:S01]  /*1710*/  UMOV UR36, 0x400 ;  /* 0x0000040000247882 */ /* 0x000fe20000000000 */
[----:B------:R-:W-:-:S02]  /*1720*/  UISETP.NE.AND UP1, UPT, UR18, URZ, UPT ;  /* 0x000000ff1200728c */ /* 0x000fc4000bf25270 */
[----:B------:R-:W-:Y:S01]  /*1730*/  USEL UR37, URZ, 0x1, UP4 ;  /* 0x00000001ff257887 */ /* 0x000fe2000a000000 */
[----:B------:R-:W1:Y:S01]  /*1740*/  LDCU UR54, c[0x0][0x370] ;  /* 0x00006e00ff3677ac */ /* 0x000e620008000800 */
[----:B--2---:R-:W-:Y:S01]  /*1750*/  UIADD3 UR5, UPT, UPT, UR5, 0x1f, URZ ;  /* 0x0000001f05057890 */ /* 0x004fe2000fffe0ff */
[----:B------:R-:W2:Y:S03]  /*1760*/  LDCU.64 UR44, c[0x0][0x348] ;  /* 0x00006900ff2c77ac */ /* 0x000ea60008000a00 */
[----:B------:R-:W-:Y:S02]  /*1770*/  USHF.R.S32.HI UR4, URZ, 0x1f, UR5 ;  /* 0x0000001fff047899 */ /* 0x000fe40008011405 */
[----:B---3--:R-:W-:Y:S02]  /*1780*/  USHF.L.U32 UR38, UR9, 0xc, URZ ;  /* 0x0000000c09267899 */ /* 0x008fe400080006ff */
[----:B------:R-:W-:-:S02]  /*1790*/  ULEA.HI UR4, UR4, UR5, URZ, 0x5 ;  /* 0x0000000504047291 */ /* 0x000fc4000f8f28ff */
[----:B------:R-:W-:Y:S02]  /*17a0*/  USHF.L.U32 UR5, UR9, 0x6, URZ ;  /* 0x0000000609057899 */ /* 0x000fe400080006ff */
[----:B------:R-:W-:Y:S02]  /*17b0*/  USHF.R.S32.HI UR4, URZ, 0x5, UR4 ;  /* 0x00000005ff047899 */ /* 0x000fe40008011404 */
[----:B------:R-:W-:Y:S02]  /*17c0*/  ULOP3.LUT UR57, UR5, 0x40, URZ, 0xc0, !UPT ;  /* 0x0000004005397892 */ /* 0x000fe4000f8ec0ff */
[----:B----4-:R-:W-:Y:S02]  /*17d0*/  UIMAD UR4, UR4, UR8, URZ ;  /* 0x00000008040472a4 */ /* 0x010fe4000f8e02ff */
[----:B------:R-:W-:Y:S02]  /*17e0*/  ULOP3.LUT UR38, UR38, 0x1000, URZ, 0xc0, !UPT ;  /* 0x0000100026267892 */ /* 0x000fe4000f8ec0ff */
[----:B-1----:R-:W-:-:S02]  /*17f0*/  UIMAD UR4, UR4, UR6, URZ ;  /* 0x00000006040472a4 */ /* 0x002fc4000f8e02ff */
[----:B------:R-:W-:Y:S02]  /*1800*/  ULEA UR36, UR9, UR36, 0x18 ;  /* 0x0000002409247291 */ /* 0x000fe4000f8ec0ff */
[----:B------:R-:W-:Y:S01]  /*1810*/  UIMAD UR55, UR4, UR7, URZ ;  /* 0x00000007043772a4 */ /* 0x000fe2000f8e02ff */
[----:B------:R-:W1:Y:S03]  /*1820*/  LDCU UR53, c[0x0][0x374] ;  /* 0x00006e80ff3577ac */ /* 0x000e660008000800 */
[----:B------:R-:W-:Y:S02]  /*1830*/  UISETP.NE.AND UP2, UPT, UR55, URZ, UPT ;  /* 0x000000ff3700728c */ /* 0x000fe4000bf45270 */
[----:B------:R-:W-:Y:S02]  /*1840*/  UISETP.LT.U32.AND UP0, UPT, UR55, 0x11, UPT ;  /* 0x000000113700788c */ /* 0x000fe4000bf01070 */
[----:B------:R-:W-:-:S02]  /*1850*/  USEL UR37, UR37, 0x2, UP1 ;  /* 0x0000000225257887 */ /* 0x000fc40008800000 */
[----:B------:R-:W-:Y:S02]  /*1860*/  USEL UR4, UR55, 0x11, UP0 ;  /* 0x0000001137047887 */ /* 0x000fe40008000000 */
[----:B------:R-:W-:Y:S02]  /*1870*/  UIADD3 UR38, UPT, UPT, UR36, 0x15400, UR38 ;  /* 0x0001540024267890 */ /* 0x000fe4000fffe026 */
[----:B------:R-:W-:Y:S02]  /*1880*/  UIADD3 UR5, UPT, UPT, UR4, -0x1, URZ ;  /* 0xffffffff04057890 */ /* 0x000fe4000fffe0ff */
[----:B------:R-:W-:Y:S02]  /*1890*/  @!UP2 UIADD3 UR5, UPT, UPT, UR4, URZ, URZ ;  /* 0x000000ff0405a290 */ /* 0x000fe4000fffe0ff */
[----:B------:R-:W-:Y:S02]  /*18a0*/  UIADD3 UR52, UPT, UPT, UR55, -UR4, URZ ;  /* 0x8000000437347290 */ /* 0x000fe4000fffe0ff */
[----:B------:R-:W-:Y:S01]  /*18b0*/  UIADD3 UR56, UPT, UPT, UR5, 0x1, URZ ;  /* 0x0000000105387890 */ /* 0x000fe2000fffe0ff */
[----:B------:R-:W-:Y:S01]  /*18c0*/  UMOV UR29, URZ ;  /* 0x000000ff001d7c82 */ /* 0x000fe20008000000 */
[----:B------:R-:W-:Y:S01]  /*18d0*/  UMOV UR34, URZ ;  /* 0x000000ff00227c82 */ /* 0x000fe20008000000 */
[----:B-12---:R-:W-:-:S09]  /*18e0*/  UMOV UR42, URZ ;  /* 0x000000ff002a7c82 */ /* 0x006fd20008000000 */
.L_x_40:
[----:B------:R-:W-:Y:S01]  /*18f0*/  ULEA UR4, UR29, UR36, 0x3 ;  /* 0x000000241d047291 */ /* 0x000fe2000f8e18ff */
[----:B------:R-:W-:Y:S01]  /*1900*/  SHF.L.U32 R0, R3, 0x1f, RZ ;  /* 0x0000001f03007819 */ /* 0x000fe200000006ff */
[----:B------:R-:W-:Y:S02]  /*1910*/  UISETP.NE.AND UP0, UPT, UR55, URZ, UPT ;  /* 0x000000ff3700728c */ /* 0x000fe4000bf05270 */
[----:B------:R-:W-:Y:S02]  /*1920*/  USHF.L.U32 UR43, UR51, 0x6, URZ ;  /* 0x00000006332b7899 */ /* 0x000fe400080006ff */
[----:B------:R-:W-:Y:S01]  /*1930*/  ULEA UR19, UR24, UR57, 0x7 ;  /* 0x0000003918137291 */ /* 0x000fe2000f8e38ff */
[----:B------:R-:W-:Y:S02]  /*1940*/  UMOV UR26, URZ ;  /* 0x000000ff001a7c82 */ /* 0x000fe40008000000 */
[----:B------:R1:W2:Y:S01]  /*1950*/  SYNCS.PHASECHK.TRANS64.TRYWAIT P0, [UR4+0x88], R0 ;  /* 0x00008800ff0075a7 */ /* 0x0002a20008001104 */
[----:B------:R-:W-:Y:S01]  /*1960*/  UMOV UR22, URZ ;  /* 0x000000ff00167c82 */ /* 0x000fe20008000000 */
[----:B------:R-:W-:Y:S01]  /*1970*/  UMOV UR21, URZ ;  /* 0x000000ff00157c82 */ /* 0x000fe20008000000 */
[----:B------:R-:W-:Y:S01]  /*1980*/  UMOV UR20, URZ ;  /* 0x000000ff00147c82 */ /* 0x000fe20008000000 */
[----:B------:R-:W-:Y:S05]  /*1990*/  BRA.U !UP0, `(.L_x_23) ;  /* 0x0000000508a07547 */ /* 0x000fea000b800000 */
[----:B------:R-:W3:Y:S01]  /*19a0*/  LDCU.128 UR12, c[0x0][0x480] ;  /* 0x00009000ff0c77ac */ /* 0x000ee20008000c00 */
[----:B------:R-:W4:Y:S01]  /*19b0*/  LDCU.128 UR8, c[0x0][0x490] ;  /* 0x00009200ff0877ac */ /* 0x000f220008000c00 */
[----:B------:R-:W1:Y:S01]  /*19c0*/  LDCU.64 UR20, c[0x0][0x4c0] ;  /* 0x00009800ff1477ac */ /* 0x000e620008000a00 */
[----:B------:R-:W1:Y:S01]  /*19d0*/  LDCU.64 UR16, c[0x0][0x4f0] ;  /* 0x00009e00ff1077ac */ /* 0x000e620008000a00 */
[----:B------:R-:W1:Y:S01]  /*19e0*/  LDCU UR18, c[0x0][0x4c8] ;  /* 0x00009900ff1277ac */ /* 0x000e620008000800 */
[----:B---3--:R-:W-:Y:S02]  /*19f0*/  UIMAD.WIDE.U32 UR4, UR43, UR13, URZ ;  /* 0x0000000d2b0472a5 */ /* 0x008fe4000f8e00ff */
[----:B------:R-:W-:Y:S02]  /*1a00*/  UISETP.NE.AND UP0, UPT, UR12, 0x1, UPT ;  /* 0x000000010c00788c */ /* 0x000fe4000bf05270 */
[----:B------:R-:W-:Y:S01]  /*1a10*/  USHF.R.U32.HI UR5, URZ, UR14, UR5 ;  /* 0x0000000eff057299 */ /* 0x000fe20008011605 */
[----:B------:R-:W3:Y:S03]  /*1a20*/  LDCU UR51, c[0x0][0x38c] ;  /* 0x00007180ff3377ac */ /* 0x000ee60008000800 */
[----:B------:R-:W-:-:S02]  /*1a30*/  USEL UR5, UR43, UR5, !UP0 ;  /* 0x000000052b057287 */ /* 0x000fc4000c000000 */
[----:B------:R-:W-:Y:S02]  /*1a40*/  UISETP.NE.AND UP0, UPT, UR15, 0x1, UPT ;  /* 0x000000010f00788c */ /* 0x000fe4000bf05270 */
[----:B----4-:R-:W-:Y:S01]  /*1a50*/  UIMAD.WIDE.U32 UR6, UR5, UR8, URZ ;  /* 0x00000008050672a5 */ /* 0x010fe2000f8e00ff */
[----:B------:R-:W4:Y:S01]  /*1a60*/  LDCU UR8, c[0x0][0x4a0] ;  /* 0x00009400ff0877ac */ /* 0x000f220008000800 */
[----:B------:R-:W1:Y:S05]  /*1a70*/  LDCU UR23, c[0x0][0x4cc] ;  /* 0x00009980ff1777ac */ /* 0x000e6a0008000800 */
[----:B------:R-:W-:Y:S01]  /*1a80*/  UMOV UR4, UR7 ;  /* 0x0000000700047c82 */ /* 0x000fe20008000000 */
[----:B------:R-:W1:Y:S01]  /*1a90*/  LDCU.64 UR40, c[0x0][0x390] ;  /* 0x00007200ff2877ac */ /* 0x000e620008000a00 */
[----:B------:R-:W-:Y:S01]  /*1aa0*/  USHF.R.U32.HI UR4, URZ, UR9, UR4 ;  /* 0x00000009ff047299 */ /* 0x000fe20008011604 */
[----:B------:R-:W1:Y:S03]  /*1ab0*/  LDCU UR9, c[0x0][0x4ec] ;  /* 0x00009d80ff0977ac */ /* 0x000e660008000800 */
[----:B------:R-:W-:-:S02]  /*1ac0*/  USEL UR4, UR5, UR4, !UP0 ;  /* 0x0000000405047287 */ /* 0x000fc4000c000000 */
[----:B------:R-:W-:Y:S02]  /*1ad0*/  UISETP.NE.AND UP0, UPT, UR10, 0x1, UPT ;  /* 0x000000010a00788c */ /* 0x000fe4000bf05270 */
[----:B------:R-:W-:Y:S01]  /*1ae0*/  UIMAD.WIDE.U32 UR6, UR4, UR11, URZ ;  /* 0x0000000b040672a5 */ /* 0x000fe2000f8e00ff */
[----:B------:R-:W1:Y:S01]  /*1af0*/  LDCU.64 UR24, c[0x0][0x4d0] ;  /* 0x00009a00ff1877ac */ /* 0x000e620008000a00 */
[----:B------:R-:W-:-:S05]  /*1b00*/  UIADD3 UR42, UPT, UPT, UR56, UR34, URZ ;  /* 0x00000022382a7290 */ /* 0x000fca000fffe0ff */
[----:B------:R-:W-:Y:S01]  /*1b10*/  UMOV UR6, UR7 ;  /* 0x0000000700067c82 */ /* 0x000fe20008000000 */
[----:B------:R-:W-:Y:S02]  /*1b20*/  UIADD3 UR7, UPT, UPT, -UR4, URZ, URZ ;  /* 0x000000ff04077290 */ /* 0x000fe4000fffe1ff */
[----:B----4-:R-:W-:Y:S02]  /*1b30*/  USHF.R.U32.HI UR6, URZ, UR8, UR6 ;  /* 0x00000008ff067299 */ /* 0x010fe40008011606 */
[----:B------:R-:W-:Y:S02]  /*1b40*/  UIADD3 UR8, UPT, UPT, -UR5, URZ, URZ ;  /* 0x000000ff05087290 */ /* 0x000fe4000fffe1ff */
[----:B------:R-:W-:Y:S02]  /*1b50*/  USEL UR14, UR4, UR6, !UP0 ;  /* 0x00000006040e7287 */ /* 0x000fe4000c000000 */
[----:B------:R-:W-:Y:S02]  /*1b60*/  UIMAD UR7, UR15, UR7, UR5 ;  /* 0x000000070f0772a4 */ /* 0x000fe4000f8e0205 */
[----:B------:R-:W-:-:S02]  /*1b70*/  UIADD3 UR6, UPT, UPT, -UR14, URZ, URZ ;  /* 0x000000ff0e067290 */ /* 0x000fc4000fffe1ff */
[----:B------:R-:W-:Y:S02]  /*1b80*/  UIMAD UR8, UR12, UR8, UR43 ;  /* 0x000000080c0872a4 */ /* 0x000fe4000f8e022b */
[----:B------:R-:W-:Y:S02]  /*1b90*/  UIMAD UR13, UR10, UR6, UR4 ;  /* 0x000000060a0d72a4 */ /* 0x000fe4000f8e0204 */
[----:B-1----:R-:W-:Y:S02]  /*1ba0*/  UIMAD UR11, UR8, UR20, UR9 ;  /* 0x00000014080b72a4 */ /* 0x002fe4000f8e0209 */
[----:B------:R-:W-:Y:S01]  /*1bb0*/  UIMAD UR12, UR7, UR21, UR16 ;  /* 0x00000015070c72a4 */ /* 0x000fe2000f8e0210 */
[----:B------:R-:W1:Y:S02]  /*1bc0*/  LDCU.64 UR4, c[0x0][0x4f8] ;  /* 0x00009f00ff0477ac */ /* 0x000e640008000a00 */
[----:B------:R-:W4:Y:S01]  /*1bd0*/  LDCU UR6, c[0x0][0x500] ;  /* 0x0000a000ff0677ac */ /* 0x000f220008000800 */
[----:B------:R-:W-:Y:S01]  /*1be0*/  UIMAD UR13, UR13, UR18, UR17 ;  /* 0x000000120d0d72a4 */ /* 0x000fe2000f8e0211 */
[----:B------:R-:W-:Y:S01]  /*1bf0*/  UMOV UR26, URZ ;  /* 0x000000ff001a7c82 */ /* 0x000fe20008000000 */
[----:B------:R-:W-:Y:S01]  /*1c00*/  UMOV UR7, UR29 ;  /* 0x0000001d00077c82 */ /* 0x000fe20008000000 */
[----:B------:R-:W-:Y:S01]  /*1c10*/  UMOV UR20, URZ ;  /* 0x000000ff00147c82 */ /* 0x000fe20008000000 */
[----:B------:R-:W-:Y:S01]  /*1c20*/  UMOV UR21, URZ ;  /* 0x000000ff00157c82 */ /* 0x000fe20008000000 */
[----:B---3--:R-:W-:-:S07]  /*1c30*/  UMOV UR22, URZ ;  /* 0x000000ff00167c82 */ /* 0x008fce0008000000 */
.L_x_29:
[----:B------:R-:W-:Y:S01]  /*1c40*/  @!P3 MOV R4, 0x3000 ;  /* 0x000030000004b802 */ /* 0x000fe20000000f00 */
[----:B------:R-:W-:Y:S01]  /*1c50*/  ULEA UR9, UR7, UR36, 0x3 ;  /* 0x0000002407097291 */ /* 0x000fe2000f8e18ff */
[----:B--2---:R-:W-:Y:S11]  /*1c60*/  @P0 BRA `(.L_x_24) ;  /* 0x00000000000c0947 */ /* 0x004ff60003800000 */
[----:B------:R-:W-:Y:S04]  /*1c70*/  SHF.L.U32 R5, R3, 0x1f, RZ ;  /* 0x0000001f03057819 */ /* 0x000fe800000006ff */
[----:B------:R-:W2:Y:S02]  /*1c80*/  SYNCS.PHASECHK.TRANS64.TRYWAIT P0, [UR9+0x88], R5 ;  /* 0x00008805ff0075a7 */ /* 0x000ea40008001109 */
[----:B--2---:R-:W-:Y:S05]  /*1c90*/  @!P0 BRA `(.L_x_25) ;  /* 0x0000007400bc8947 */ /* 0x004fea0003800000 */
.L_x_24:
[----:B------:R3:W-:Y:S01]  /*1ca0*/  @!P3 SYNCS.ARRIVE.TRANS64 RZ, [UR9], R4 ;  /* 0x00000004ffffb9a7 */ /* 0x0007e20008000009 */
[----:B------:R-:W-:Y:S04]  /*1cb0*/  ULOP3.LUT UR8, UR37, 0x2, URZ, 0xfc, !UPT ;  /* 0x0000000225087892 */ /* 0x000fe8000f8efcff */
[----:B------:R-:W-:Y:S09]  /*1cc0*/  UISETP.NE.AND UP0, UPT, UR8, 0x2, UPT ;  /* 0x000000020800788c */ /* 0x000ff2000bf05270 */
[----:B------:R-:W-:Y:S05]  /*1cd0*/  BRA.U UP0, `(.L_x_26) ;  /* 0x0000000100047547 */ /* 0x000fea000b800000 */
[----:B-1--4-:R-:W-:Y:S05]  /*1ce0*/  BPT.TRAP 0x1 ;  /* 0x000000040000795c */ /* 0x012fea0000300000 */
.L_x_26:
[----:B------:R-:W-:Y:S04]  /*1cf0*/  BSSY.RECONVERGENT B0, `(.L_x_27) ;  /* 0x0000003000007945 */ /* 0x000fe80003800200 */
[----:B------:R-:W-:Y:S05]  /*1d00*/  @P2 BRA `(.L_x_28) ;  /* 0x0000000000042947 */ /* 0x000fea0003800000 */
[----:B-1--4-:R-:W-:Y:S05]  /*1d10*/  BPT.TRAP 0x1 ;  /* 0x000000040000795c */ /* 0x012fea0000300000 */
.L_x_28:
[----:B-1--4-:R-:W-:Y:S05]  /*1d20*/  BSYNC.RECONVERGENT B0 ;  /* 0x0000000000007941 */ /* 0x012fea0003800200 */
.L_x_27:
[----:B------:R-:W-:Y:S02]  /*1d30*/  UIADD3 UR8, UPT, UPT, UR7, 0x1, URZ ;  /* 0x0000000107087890 */ /* 0x000fe4000fffe0ff */
[----:B------:R-:W-:Y:S02]  /*1d40*/  UIMAD UR15, UR20, UR23, UR4 ;  /* 0x00000017140f72a4 */ /* 0x000fe4000f8e0204 */
[----:B------:R-:W-:Y:S02]  /*1d50*/  UISETP.NE.AND UP0, UPT, UR8, 0x11, UPT ;  /* 0x000000110800788c */ /* 0x000fe4000bf05270 */
[----:B------:R-:W-:Y:S02]  /*1d60*/  ULEA UR17, UR7, UR36, 0xc ;  /* 0x0000002407117291 */ /* 0x000fe4000f8e60ff */
[----:B------:R-:W-:Y:S02]  /*1d70*/  USEL UR10, URZ, 0x1, UP0 ;  /* 0x00000001ff0a7887 */ /* 0x000fe40008000000 */
[----:B------:R-:W-:Y:S02]  /*1d80*/  USEL UR29, UR8, URZ, UP0 ;  /* 0x000000ff081d7287 */ /* 0x000fe40008000000 */
[----:B------:R-:W-:Y:S02]  /*1d90*/  ULEA UR16, UR7, UR38, 0xd ;  /* 0x0000002607107291 */ /* 0x000fe4000f8e68ff */
[----:B------:R-:W-:Y:S01]  /*1da0*/  ULEA UR8, UR29, UR36, 0x3 ;  /* 0x000000241d087291 */ /* 0x000fe2000f8e18ff */
[----:B------:R-:W-:Y:S01]  /*1db0*/  LOP3.LUT R3, R3, UR10, RZ, 0x3c, !PT ;  /* 0x0000000a03037c12 */ /* 0x000fe2000f8e3cff */
[----:B------:R-:W-:Y:S02]  /*1dc0*/  UIADD3 UR32, UP3, UPT, UR44, 0x80, URZ ;  /* 0x000000802c207890 */ /* 0x000fe4000ff7e0ff */
[----:B------:R-:W-:Y:S01]  /*1dd0*/  USHF.L.U32 UR10, UR26, 0x5, URZ ;  /* 0x000000051a0a7899 */ /* 0x000fe200080006ff */
[----:B--2---:R-:W-:Y:S01]  /*1de0*/  SHF.L.U32 R0, R3, 0x1f, RZ ;  /* 0x0000001f03007819 */ /* 0x004fe200000006ff */
[----:B------:R-:W-:Y:S02]  /*1df0*/  UIADD3.X UR33, UPT, UPT, URZ, UR45, URZ, UP3, !UPT ;  /* 0x0000002dff217290 */ /* 0x000fe40009ffe4ff */
[----:B------:R-:W-:Y:S01]  /*1e00*/  UIADD3 UR30, UP0, UPT, UR44, 0x200, URZ ;  /* 0x000002002c1e7890 */ /* 0x000fe2000ff1e0ff */
[----:B------:R1:W2:Y:S01]  /*1e10*/  SYNCS.PHASECHK.TRANS64.TRYWAIT P0, [UR8+0x88], R0 ;  /* 0x00008800ff0075a7 */ /* 0x0002a20008001108 */
[----:B------:R-:W-:Y:S02]  /*1e20*/  UIMAD UR8, UR21, UR24, UR5 ;  /* 0x00000018150872a4 */ /* 0x000fe4000f8e0205 */
[----:B------:R-:W-:Y:S02]  /*1e30*/  UIMAD UR7, UR22, UR25, UR6 ;  /* 0x00000019160772a4 */ /* 0x000fe4000f8e0206 */
[----:B------:R-:W-:Y:S02]  /*1e40*/  ULEA UR15, UR8, UR15, 0x5 ;  /* 0x0000000f080f7291 */ /* 0x000fe4000f8e28ff */
[----:B------:R-:W-:Y:S02]  /*1e50*/  UIADD3 UR8, UPT, UPT, UR17, 0x4400, URZ ;  /* 0x0000440011087890 */ /* 0x000fe4000fffe0ff */
[----:B------:R-:W-:Y:S02]  /*1e60*/  ULEA UR7, UR7, UR15, 0xa ;  /* 0x0000000f07077291 */ /* 0x000fe4000f8e50ff */
[----:B------:R-:W-:Y:S02]  /*1e70*/  UIADD3.X UR31, UPT, UPT, URZ, UR45, URZ, UP0, !UPT ;  /* 0x0000002dff1f7290 */ /* 0x000fe400087fe4ff */
[----:B------:R-:W-:Y:S02]  /*1e80*/  UPRMT UR7, UR7, 0x5410, URZ ;  /* 0x0000541007077896 */ /* 0x000fe400080000ff */
[----:B------:R-:W-:Y:S02]  /*1e90*/  UIADD3 UR35, UPT, UPT, UR20, 0x1, URZ ;  /* 0x0000000114237890 */ /* 0x000fe4000fffe0ff */
[----:B------:R-:W-:Y:S02]  /*1ea0*/  UIADD3 UR28, UPT, UPT, UR21, 0x1, URZ ;  /* 0x00000001151c7890 */ /* 0x000fe4000fffe0ff */
[----:B------:R-:W-:Y:S02]  /*1eb0*/  UISETP.NE.AND UP2, UPT, UR35, UR51, UPT ;  /* 0x000000332300728c */ /* 0x000fe4000bf45270 */
[----:B------:R-:W-:Y:S01]  /*1ec0*/  UIADD3 UR27, UPT, UPT, UR22, 0x1, URZ ;  /* 0x00000001161b7890 */ /* 0x000fe2000fffe0ff */
[----:B------:R4:W-:Y:S01]  /*1ed0*/  UTMALDG.5D.IM2COL [UR8], [UR32], UR7 ;  /* 0x00000008200073b4 */ /* 0x0009e20008060007 */
[----:B------:R-:W-:Y:S01]  /*1ee0*/  UIADD3 UR34, UPT, UPT, UR34, 0x1, URZ ;  /* 0x0000000122227890 */ /* 0x000fe2000fffe0ff */
[----:B------:R-:W-:Y:S01]  /*1ef0*/  UMOV UR48, 0x30000 ;  /* 0x0003000000307882 */ /* 0x000fe20000000000 */
[----:B------:R-:W-:Y:S01]  /*1f00*/  UMOV UR46, 0x0 ;  /* 0x00000000002e7882 */ /* 0x000fe20000000000 */
[----:B------:R-:W-:Y:S01]  /*1f10*/  UMOV UR47, 0x10000000 ;  /* 0x10000000002f7882 */ /* 0x000fe20000000000 */
[----:B------:R-:W-:Y:S01]  /*1f20*/  UMOV UR17, UR9 ;  /* 0x0000000900117c82 */ /* 0x000fe20008000000 */
[----:B------:R-:W-:Y:S02]  /*1f30*/  UMOV UR18, UR10 ;  /* 0x0000000a00127c82 */ /* 0x000fe40008000000 */
[----:B------:R-:W-:Y:S01]  /*1f40*/  @UP2 UIADD3 UR28, UPT, UPT, UR21, URZ, URZ ;  /* 0x000000ff151c2290 */ /* 0x000fe2000fffe0ff */
[----:B------:R3:W-:Y:S03]  /*1f50*/  UTMALDG.5D.MULTICAST [UR16], [UR30], UR48, desc[UR46] ;  /* 0x00002e101e0073b4 */ /* 0x0007e60008021830 */
[----:B------:R-:W-:Y:S11]  /*1f60*/  UISETP.NE.AND UP1, UPT, UR28, UR40, UPT ;  /* 0x000000281c00728c */ /* 0x000ff6000bf25270 */
[----:B------:R-:W-:Y:S04]  /*1f70*/  @UP1 UIADD3 UR27, UPT, UPT, UR22, URZ, URZ ;  /* 0x000000ff161b1290 */ /* 0x000fe8000fffe0ff */
[----:B------:R-:W-:Y:S02]  /*1f80*/  UISETP.NE.AND UP0, UPT, UR27, UR41, UPT ;  /* 0x000000291b00728c */ /* 0x000fe4000bf05270 */
[----:B----4-:R-:W-:Y:S09]  /*1f90*/  UIADD3 UR8, UPT, UPT, UR26, 0x1, URZ ;  /* 0x000000011a087890 */ /* 0x010ff2000fffe0ff */
[----:B------:R-:W-:Y:S01]  /*1fa0*/  @UP0 UIADD3 UR8, UPT, UPT, UR26, URZ, URZ ;  /* 0x000000ff1a080290 */ /* 0x000fe2000fffe0ff */
[----:B------:R-:W-:Y:S06]  /*1fb0*/  UMOV UR7, UR29 ;  /* 0x0000001d00077c82 */ /* 0x000fec0008000000 */
[----:B------:R-:W-:Y:S01]  /*1fc0*/  UMOV UR26, UR8 ;  /* 0x00000008001a7c82 */ /* 0x000fe20008000000 */
[----:B---3--:R-:W-:Y:S02]  /*1fd0*/  USEL UR22, UR27, URZ, UP0 ;  /* 0x000000ff1b167287 */ /* 0x008fe40008000000 */
[----:B------:R-:W-:Y:S02]  /*1fe0*/  UISETP.NE.AND UP0, UPT, UR34, UR42, UPT ;  /* 0x0000002a2200728c */ /* 0x000fe4000bf05270 */
[----:B------:R-:W-:Y:S02]  /*1ff0*/  USEL UR20, UR35, URZ, UP2 ;  /* 0x000000ff23147287 */ /* 0x000fe40009000000 */
[----:B------:R-:W-:Y:S05]  /*2000*/  USEL UR21, UR28, URZ, UP1 ;  /* 0x000000ff1c157287 */ /* 0x000fea0008800000 */
[----:B-1----:R-:W-:Y:S07]  /*2010*/  BRA.U UP0, `(.L_x_29) ;  /* 0xfffffffd00087547 */ /* 0x002fee000b83ffff */
.L_x_23:
[----:B------:R-:W-:Y:S01]  /*2020*/  ULEA UR4, UR29, UR36, 0x3 ;  /* 0x000000241d047291 */ /* 0x000fe2000f8e18ff */
[----:B-1----:R-:W-:Y:S01]  /*2030*/  SHF.L.U32 R0, R3, 0x1f, RZ ;  /* 0x0000001f03007819 */ /* 0x002fe200000006ff */
[----:B------:R-:W-:Y:S01]  /*2040*/  @!P1 SYNCS.ARRIVE.TRANS64.A1T0 RZ, [UR36+0x158], RZ ;  /* 0x000158ffffff99a7 */ /* 0x000fe20008100024 */
[----:B------:R-:W-:-:S06]  /*2050*/  UISETP.GE.AND UP0, UPT, UR52, 0x1, UPT ;  /* 0x000000013400788c */ /* 0x000fcc000bf06270 */
[----:B--2---:R1:W2:Y:S03]  /*2060*/  SYNCS.PHASECHK.TRANS64.TRYWAIT P0, [UR4+0x88], R0 ;  /* 0x00008800ff0075a7 */ /* 0x0042a60008001104 */
[----:B------:R-:W-:Y:S05]  /*2070*/  BRA.U !UP0, `(.L_x_30) ;  /* 0x0000000508987547 */ /* 0x000fea000b800000 */
[----:B------:R-:W3:Y:S01]  /*2080*/  LDCU.128 UR8, c[0x0][0x480] ;  /* 0x00009000ff0877ac */ /* 0x000ee20008000c00 */
[----:B------:R-:W4:Y:S01]  /*2090*/  LDCU.128 UR32, c[0x0][0x490] ;  /* 0x00009200ff2077ac */ /* 0x000f220008000c00 */
[----:B------:R-:W1:Y:S01]  /*20a0*/  LDCU.64 UR30, c[0x0][0x4c0] ;  /* 0x00009800ff1e77ac */ /* 0x000e620008000a00 */
[----:B------:R-:W1:Y:S01]  /*20b0*/  LDCU UR13, c[0x0][0x4c8] ;  /* 0x00009900ff0d77ac */ /* 0x000e620008000800 */
[----:B------:R-:W1:Y:S01]  /*20c0*/  LDCU.64 UR16, c[0x0][0x4f0] ;  /* 0x00009e00ff1077ac */ /* 0x000e620008000a00 */
[----:B---3--:R-:W-:Y:S02]  /*20d0*/  UIMAD.WIDE.U32 UR4, UR43, UR9, URZ ;  /* 0x000000092b0472a5 */ /* 0x008fe4000f8e00ff */
[----:B------:R-:W-:Y:S02]  /*20e0*/  UISETP.NE.AND UP0, UPT, UR8, 0x1, UPT ;  /* 0x000000010800788c */ /* 0x000fe4000bf05270 */
[----:B------:R-:W-:Y:S01]  /*20f0*/  USHF.R.U32.HI UR5, URZ, UR10, UR5 ;  /* 0x0000000aff057299 */ /* 0x000fe20008011605 */
[----:B------:R-:W3:Y:S03]  /*2100*/  LDCU UR9, c[0x0][0x4a0] ;  /* 0x00009400ff0977ac */ /* 0x000ee60008000800 */
[----:B------:R-:W-:-:S02]  /*2110*/  USEL UR5, UR43, UR5, !UP0 ;  /* 0x000000052b057287 */ /* 0x000fc4000c000000 */
[----:B------:R-:W-:Y:S02]  /*2120*/  UISETP.NE.AND UP0, UPT, UR11, 0x1, UPT ;  /* 0x000000010b00788c */ /* 0x000fe4000bf05270 */
[----:B----4-:R-:W-:Y:S01]  /*2130*/  UIMAD.WIDE.U32 UR6, UR5, UR32, URZ ;  /* 0x00000020050672a5 */ /* 0x010fe2000f8e00ff */
[----:B------:R-:W1:Y:S01]  /*2140*/  LDCU UR10, c[0x0][0x4ec] ;  /* 0x00009d80ff0a77ac */ /* 0x000e620008000800 */
[----:B------:R-:W4:Y:S05]  /*2150*/  LDCU UR48, c[0x0][0x38c] ;  /* 0x00007180ff3077ac */ /* 0x000f2a0008000800 */
[----:B------:R-:W-:Y:S01]  /*2160*/  UMOV UR4, UR7 ;  /* 0x0000000700047c82 */ /* 0x000fe20008000000 */
[----:B------:R-:W1:Y:S01]  /*2170*/  LDCU UR23, c[0x0][0x4cc] ;  /* 0x00009980ff1777ac */ /* 0x000e620008000800 */
[----:B------:R-:W-:Y:S01]  /*2180*/  USHF.R.U32.HI UR4, URZ, UR33, UR4 ;  /* 0x00000021ff047299 */ /* 0x000fe20008011604 */
[----:B------:R-:W1:Y:S03]  /*2190*/  LDCU.64 UR40, c[0x0][0x390] ;  /* 0x00007200ff2877ac */ /* 0x000e660008000a00 */
[----:B------:R-:W-:-:S02]  /*21a0*/  USEL UR4, UR5, UR4, !UP0 ;  /* 0x0000000405047287 */ /* 0x000fc4000c000000 */
[----:B------:R-:W-:Y:S02]  /*21b0*/  UISETP.NE.AND UP0, UPT, UR34, 0x1, UPT ;  /* 0x000000012200788c */ /* 0x000fe4000bf05270 */
[----:B------:R-:W-:Y:S01]  /*21c0*/  UIMAD.WIDE.U32 UR6, UR4, UR35, URZ ;  /* 0x00000023040672a5 */ /* 0x000fe2000f8e00ff */
[----:B------:R-:W1:Y:S01]  /*21d0*/  LDCU.64 UR24, c[0x0][0x4d0] ;  /* 0x00009a00ff1877ac */ /* 0x000e620008000a00 */
[----:B------:R-:W-:-:S05]  /*21e0*/  UIADD3 UR42, UPT, UPT, UR52, UR42, URZ ;  /* 0x0000002a342a7290 */ /* 0x000fca000fffe0ff */
[----:B------:R-:W-:Y:S01]  /*21f0*/  UMOV UR6, UR7 ;  /* 0x0000000700067c82 */ /* 0x000fe20008000000 */
[----:B------:R-:W-:Y:S02]  /*2200*/  UIADD3 UR7, UPT, UPT, -UR5, URZ, URZ ;  /* 0x000000ff05077290 */ /* 0x000fe4000fffe1ff */
[----:B---3--:R-:W-:Y:S02]  /*2210*/  USHF.R.U32.HI UR6, URZ, UR9, UR6 ;  /* 0x00000009ff067299 */ /* 0x008fe40008011606 */
[----:B------:R-:W-:Y:S02]  /*2220*/  UIMAD UR7, UR8, UR7, UR43 ;  /* 0x00000007080772a4 */ /* 0x000fe4000f8e022b */
[----:B------:R-:W-:Y:S02]  /*2230*/  USEL UR14, UR4, UR6, !UP0 ;  /* 0x00000006040e7287 */ /* 0x000fe4000c000000 */
[----:B------:R-:W-:Y:S02]  /*2240*/  UIADD3 UR6, UPT, UPT, -UR4, URZ, URZ ;  /* 0x000000ff04067290 */ /* 0x000fe4000fffe1ff */
[----:B------:R-:W-:-:S02]  /*2250*/  UIADD3 UR9, UPT, UPT, -UR14, URZ, URZ ;  /* 0x000000ff0e097290 */ /* 0x000fc4000fffe1ff */
[----:B------:R-:W-:Y:S02]  /*2260*/  UIMAD UR12, UR11, UR6, UR5 ;  /* 0x000000060b0c72a4 */ /* 0x000fe4000f8e0205 */
[----:B------:R-:W-:Y:S02]  /*2270*/  UIMAD UR9, UR34, UR9, UR4 ;  /* 0x00000009220972a4 */ /* 0x000fe4000f8e0204 */
[----:B-1----:R-:W-:Y:S01]  /*2280*/  UIMAD UR11, UR7, UR30, UR10 ;  /* 0x0000001e070b72a4 */ /* 0x002fe2000f8e020a */
[----:B------:R-:W1:Y:S02]  /*2290*/  LDCU.64 UR4, c[0x0][0x4f8] ;  /* 0x00009f00ff0477ac */ /* 0x000e640008000a00 */
[----:B------:R-:W3:Y:S01]  /*22a0*/  LDCU UR6, c[0x0][0x500] ;  /* 0x0000a000ff0677ac */ /* 0x000ee20008000800 */
[----:B------:R-:W-:Y:S02]  /*22b0*/  UIMAD UR12, UR12, UR31, UR16 ;  /* 0x0000001f0c0c72a4 */ /* 0x000fe4000f8e0210 */
[----:B------:R-:W-:Y:S01]  /*22c0*/  UIMAD UR13, UR9, UR13, UR17 ;  /* 0x0000000d090d72a4 */ /* 0x000fe2000f8e0211 */
[----:B------:R-:W-:Y:S01]  /*22d0*/  UMOV UR35, UR52 ;  /* 0x0000003400237c82 */ /* 0x000fe20008000000 */
[----:B----4-:R-:W-:-:S10]  /*22e0*/  UMOV UR7, UR29 ;  /* 0x0000001d00077c82 */ /* 0x010fd40008000000 */
.L_x_36:
[----:B------:R-:W-:Y:S01]  /*22f0*/  @!P3 MOV R4, 0x3000 ;  /* 0x000030000004b802 */ /* 0x000fe20000000f00 */
[----:B------:R-:W-:Y:S01]  /*2300*/  ULEA UR9, UR7, UR36, 0x3 ;  /* 0x0000002407097291 */ /* 0x000fe2000f8e18ff */
[----:B--2---:R-:W-:Y:S11]  /*2310*/  @P0 BRA `(.L_x_31) ;  /* 0x00000000000c0947 */ /* 0x004ff60003800000 */
[----:B------:R-:W-:Y:S04]  /*2320*/  SHF.L.U32 R5, R3, 0x1f, RZ ;  /* 0x0000001f03057819 */ /* 0x000fe800000006ff */
[----:B------:R-:W2:Y:S02]  /*2330*/  SYNCS.PHASECHK.TRANS64.TRYWAIT P0, [UR9+0x88], R5 ;  /* 0x00008805ff0075a7 */ /* 0x000ea40008001109 */
[----:B--2---:R-:W-:Y:S05]  /*2340*/  @!P0 BRA `(.L_x_32) ;  /* 0x0000007000288947 */ /* 0x004fea0003800000 */
.L_x_31:
[----:B------:R4:W-:Y:S01]  /*2350*/  @!P3 SYNCS.ARRIVE.TRANS64 RZ, [UR9], R4 ;  /* 0x00000004ffffb9a7 */ /* 0x0009e20008000009 */
[----:B------:R-:W-:Y:S04]  /*2360*/  ULOP3.LUT UR8, UR37, 0x2, URZ, 0xfc, !UPT ;  /* 0x0000000225087892 */ /* 0x000fe8000f8efcff */
[----:B------:R-:W-:Y:S09]  /*2370*/  UISETP.NE.AND UP0, UPT, UR8, 0x2, UPT ;  /* 0x000000020800788c */ /* 0x000ff2000bf05270 */
[----:B------:R-:W-:Y:S05]  /*2380*/  BRA.U UP0, `(.L_x_33) ;  /* 0x0000000100047547 */ /* 0x000fea000b800000 */
[----:B-1-3--:R-:W-:Y:S05]  /*2390*/  BPT.TRAP 0x1 ;  /* 0x000000040000795c */ /* 0x00afea0000300000 */
.L_x_33:
[----:B------:R-:W-:Y:S04]  /*23a0*/  BSSY.RECONVERGENT B0, `(.L_x_34) ;  /* 0x0000003000007945 */ /* 0x000fe80003800200 */
[----:B------:R-:W-:Y:S05]  /*23b0*/  @P2 BRA `(.L_x_35) ;  /* 0x0000000000042947 */ /* 0x000fea0003800000 */
[----:B-1-3--:R-:W-:Y:S05]  /*23c0*/  BPT.TRAP 0x1 ;  /* 0x000000040000795c */ /* 0x00afea0000300000 */
.L_x_35:
[----:B-1-3--:R-:W-:Y:S05]  /*23d0*/  BSYNC.RECONVERGENT B0 ;  /* 0x0000000000007941 */ /* 0x00afea0003800200 */
.L_x_34:
        /* <DEDUP_REMOVED lines=27> */
[----:B------:R-:W-:Y:S01]  /*2590*/  UMOV UR43, 0x30000 ;  /* 0x00030000002b7882 */ /* 0x000fe20000000000 */
[----:B------:R-:W-:Y:S01]  /*25a0*/  UMOV UR46, 0x0 ;  /* 0x00000000002e7882 */ /* 0x000fe20000000000 */
[----:B------:R-:W-:Y:S01]  /*25b0*/  UMOV UR47, 0x10000000 ;  /* 0x10000000002f7882 */ /* 0x000fe20000000000 */
[----:B------:R-:W-:Y:S01]  /*25c0*/  UMOV UR17, UR9 ;  /* 0x0000000900117c82 */ /* 0x000fe20008000000 */
[----:B------:R-:W-:Y:S03]  /*25d0*/  UMOV UR18, UR10 ;  /* 0x0000000a00127c82 */ /* 0x000fe60008000000 */
[----:B------:R-:W-:Y:S01]  /*25e0*/  @UP2 UIADD3 UR28, UPT, UPT, UR21, URZ, URZ ;  /* 0x000000ff151c2290 */ /* 0x000fe2000fffe0ff */
[----:B------:R4:W-:Y:S03]  /*25f0*/  UTMALDG.5D.MULTICAST [UR16], [UR30], UR43, desc[UR46] ;  /* 0x00002e101e0073b4 */ /* 0x0009e6000802182b */
[----:B------:R-:W-:Y:S11]  /*2600*/  UISETP.NE.AND UP1, UPT, UR28, UR40, UPT ;  /* 0x000000281c00728c */ /* 0x000ff6000bf25270 */
[----:B------:R-:W-:Y:S04]  /*2610*/  @UP1 UIADD3 UR27, UPT, UPT, UR22, URZ, URZ ;  /* 0x000000ff161b1290 */ /* 0x000fe8000fffe0ff */
[----:B------:R-:W-:Y:S02]  /*2620*/  UISETP.NE.AND UP0, UPT, UR27, UR41, UPT ;  /* 0x000000291b00728c */ /* 0x000fe4000bf05270 */
[----:B---3--:R-:W-:Y:S09]  /*2630*/  UIADD3 UR8, UPT, UPT, UR26, 0x1, URZ ;  /* 0x000000011a087890 */ /* 0x008ff2000fffe0ff */
[----:B------:R-:W-:Y:S02]  /*2640*/  @UP0 UIADD3 UR8, UPT, UPT, UR26, URZ, URZ ;  /* 0x000000ff1a080290 */ /* 0x000fe4000fffe0ff */
[----:B------:R-:W-:Y:S05]  /*2650*/  UIADD3 UR7, UPT, UPT, UR35, -0x1, URZ ;  /* 0xffffffff23077890 */ /* 0x000fea000fffe0ff */
[----:B------:R-:W-:Y:S01]  /*2660*/  UMOV UR26, UR8 ;  /* 0x00000008001a7c82 */ /* 0x000fe20008000000 */
[----:B----4-:R-:W-:Y:S02]  /*2670*/  USEL UR22, UR27, URZ, UP0 ;  /* 0x000000ff1b167287 */ /* 0x010fe40008000000 */
[----:B------:R-:W-:Y:S02]  /*2680*/  UISETP.GT.U32.AND UP0, UPT, UR35, 0x1, UPT ;  /* 0x000000012300788c */ /* 0x000fe4000bf04070 */
[----:B------:R-:W-:Y:S02]  /*2690*/  USEL UR20, UR34, URZ, UP2 ;  /* 0x000000ff22147287 */ /* 0x000fe40009000000 */
[----:B------:R-:W-:Y:S01]  /*26a0*/  USEL UR21, UR28, URZ, UP1 ;  /* 0x000000ff1c157287 */ /* 0x000fe20008800000 */
[----:B------:R-:W-:Y:S01]  /*26b0*/  UMOV UR35, UR7 ;  /* 0x0000000700237c82 */ /* 0x000fe20008000000 */
[----:B------:R-:W-:Y:S03]  /*26c0*/  UMOV UR7, UR29 ;  /* 0x0000001d00077c82 */ /* 0x000fe60008000000 */
[----:B-1----:R-:W-:Y:S07]  /*26d0*/  BRA.U UP0, `(.L_x_36) ;  /* 0xfffffffd00047547 */ /* 0x002fee000b83ffff */
.L_x_30:
[----:B------:R-:W-:Y:S01]  /*26e0*/  SHF.L.U32 R4, R2, 0x1f, RZ ;  /* 0x0000001f02047819 */ /* 0x000fe200000006ff */
[----:B------:R-:W-:-:S03]  /*26f0*/  NOP ;  /* 0x0000000000007918 */ /* 0x000fc60000000000 */
[----:B--2---:R-:W2:Y:S02]  /*2700*/  SYNCS.PHASECHK.TRANS64.TRYWAIT P0, [UR36+0x160], R4 ;  /* 0x00016004ff0075a7 */ /* 0x004ea40008001124 */
[----:B--2---:R-:W-:Y:S05]  /*2710*/  @!P0 BRA `(.L_x_37) ;  /* 0x0000006c004c8947 */ /* 0x004fea0003800000 */
.L_x_147:
[----:B-1----:R-:W1:Y:S01]  /*2720*/  LDS.128 R4, [UR36+0x1a0] ;  /* 0x0001a024ff047984 */ /* 0x002e620008000c00 */
[----:B------:R-:W-:Y:S02]  /*2730*/  UIADD3 UR4, UPT, UPT, UR36, 0x168, URZ ;  /* 0x0000016824047890 */ /* 0x000fe4000fffe0ff */
[----:B------:R-:W-:Y:S01]  /*2740*/  UISETP.GE.AND UP0, UPT, UR39, 0x1, UPT ;  /* 0x000000012700788c */ /* 0x000fe2000bf06270 */
[----:B------:R-:W-:Y:S01]  /*2750*/  @!PT LDS RZ, [RZ] ;  /* 0x00000000fffff984 */ /* 0x000fe20000000800 */
[----:B------:R-:W-:Y:S01]  /*2760*/  @!PT LDS RZ, [RZ] ;  /* 0x00000000fffff984 */ /* 0x000fe20000000800 */
[----:B------:R-:W-:Y:S01]  /*2770*/  @!PT LDS RZ, [RZ] ;  /* 0x00000000fffff984 */ /* 0x000fe20000000800 */
[----:B------:R-:W-:Y:S01]  /*2780*/  @!PT LDS RZ, [RZ] ;  /* 0x00000000fffff984 */ /* 0x000fe20000000800 */
[----:B------:R2:W-:Y:S06]  /*2790*/  MEMBAR.ALL.CTA ;  /* 0x0000000000007992 */ /* 0x0005ec0000008000 */
[----:B--2---:R-:W2:Y:S01]  /*27a0*/  FENCE.VIEW.ASYNC.S ;  /* 0x00000000000073c6 */ /* 0x004ea20000000000 */
[----:B------:R-:W-:-:S09]  /*27b0*/  UPRMT UR4, URZ, 0x654, UR4 ;  /* 0x00000654ff047896 */ /* 0x000fd20008000004 */
[----:B--2---:R-:W-:Y:S01]  /*27c0*/  SYNCS.ARRIVE.TRANS64.RED.A1T0 RZ, [UR4], RZ ;  /* 0x000000ffffff79a7 */ /* 0x004fe20008100404 */
[----:B-1----:R-:W-:-:S13]  /*27d0*/  LOP3.LUT P0, RZ, R6, 0x1, RZ, 0xc0, !PT ;  /* 0x0000000106ff7812 */ /* 0x002fda000780c0ff */
[----:B------:R-:W-:Y:S01]  /*27e0*/  VOTEU.ANY UP1, P0 ;  /* 0x0000000000ff7886 */ /* 0x000fe20000020100 */
[----:B------:R-:W-:-:S13]  /*27f0*/  PLOP3.LUT P0, PT, PT, PT, UP1, 0x80, 0x8 ;  /* 0x000000000008781c */ /* 0x000fda0003f0f018 */
[----:B------:R-:W-:Y:S02]  /*2800*/  @P0 MOV R0, R4 ;  /* 0x0000000400000202 */ /* 0x000fe40000000f00 */
[----:B------:R-:W-:Y:S02]  /*2810*/  @P0 LOP3.LUT R4, R5, 0xffff, RZ, 0xc0, !PT ;  /* 0x0000ffff05040812 */ /* 0x000fe400078ec0ff */
[----:B------:R-:W-:Y:S02]  /*2820*/  @P0 R2UR UR6, R0 ;  /* 0x00000000000602ca */ /* 0x000fe400000e0000 */
[----:B------:R-:W-:-:S11]  /*2830*/  @P0 R2UR UR5, R4 ;  /* 0x00000000040502ca */ /* 0x000fd600000e0000 */
[----:B------:R-:W-:Y:S02]  /*2840*/  @UP1 UMOV UR50, UR6 ;  /* 0x0000000600321c82 */ /* 0x000fe40008000000 */
[----:B------:R-:W-:Y:S01]  /*2850*/  @UP1 UMOV UR49, UR5 ;  /* 0x0000000500311c82 */ /* 0x000fe20008000000 */
[----:B------:R-:W-:Y:S05]  /*2860*/  BRA.U !UP0, `(.L_x_38) ;  /* 0x0000000108d47547 */ /* 0x000fea000b800000 */
[----:B------:R-:W1:Y:S01]  /*2870*/  LDCU.128 UR16, c[0x0][0xc10] ;  /* 0x00018200ff1077ac */ /* 0x000e620008000c00 */
[----:B------:R-:W2:Y:S01]  /*2880*/  LDCU UR21, c[0x0][0xc20] ;  /* 0x00018400ff1577ac */ /* 0x000ea20008000800 */
[----:B------:R-:W3:Y:S01]  /*2890*/  LDCU UR20, c[0x0][0xc0c] ;  /* 0x00018180ff1477ac */ /* 0x000ee20008000800 */
[----:B------:R-:W4:Y:S01]  /*28a0*/  LDCU.64 UR8, c[0x0][0xc28] ;  /* 0x00018500ff0877ac */ /* 0x000f220008000a00 */
[----:B------:R-:W-:Y:S02]  /*28b0*/  UISETP.NE.AND UP3, UPT, UR39, 0x1, UPT ;  /* 0x000000012700788c */ /* 0x000fe4000bf65270 */
[----:B-1----:R-:W-:Y:S02]  /*28c0*/  UIMAD.WIDE.U32 UR4, UR53, UR19, URZ ;  /* 0x00000013350472a5 */ /* 0x002fe4000f8e00ff */
[----:B------:R-:W-:Y:S02]  /*28d0*/  UIMAD.WIDE.U32 UR6, UR54, UR16, URZ ;  /* 0x00000010360672a5 */ /* 0x000fe4000f8e00ff */
[----:B------:R-:W-:-:S02]  /*28e0*/  UISETP.NE.AND UP0, UPT, UR18, 0x1, UPT ;  /* 0x000000011200788c */ /* 0x000fc4000bf05270 */
[----:B------:R-:W-:Y:S01]  /*28f0*/  UIMAD.WIDE.U32 UR14, UR49, UR19, URZ ;  /* 0x00000013310e72a5 */ /* 0x000fe2000f8e00ff */
[----:B------:R-:W-:Y:S01]  /*2900*/  UMOV UR4, UR5 ;  /* 0x0000000500047c82 */ /* 0x000fe20008000000 */
[----:B---3--:R-:W-:Y:S02]  /*2910*/  UISETP.NE.AND UP2, UPT, UR20, 0x1, UPT ;  /* 0x000000011400788c */ /* 0x008fe4000bf45270 */
[----:B--2---:R-:W-:Y:S02]  /*2920*/  USHF.R.U32.HI UR5, URZ, UR21, UR4 ;  /* 0x00000015ff057299 */ /* 0x004fe40008011604 */
[----:B------:R-:W-:Y:S01]  /*2930*/  UIMAD.WIDE.U32 UR12, UR50, UR16, URZ ;  /* 0x00000010320c72a5 */ /* 0x000fe2000f8e00ff */
[----:B------:R-:W-:Y:S01]  /*2940*/  UMOV UR4, UR7 ;  /* 0x0000000700047c82 */ /* 0x000fe20008000000 */
[----:B------:R-:W-:Y:S02]  /*2950*/  USEL UR5, UR53, UR5, !UP0 ;  /* 0x0000000535057287 */ /* 0x000fe4000c000000 */
[----:B------:R-:W-:-:S02]  /*2960*/  USHF.R.U32.HI UR4, URZ, UR17, UR4 ;  /* 0x00000011ff047299 */ /* 0x000fc40008011604 */
[----:B----4-:R-:W-:Y:S02]  /*2970*/  UIMAD.WIDE.U32 UR10, UR5, UR8, URZ ;  /* 0x00000008050a72a5 */ /* 0x010fe4000f8e00ff */
[----:B------:R-:W-:Y:S01]  /*2980*/  USEL UR6, UR54, UR4, !UP2 ;  /* 0x0000000436067287 */ /* 0x000fe2000d000000 */
[----:B------:R-:W-:Y:S02]  /*2990*/  UMOV UR12, UR13 ;  /* 0x0000000d000c7c82 */ /* 0x000fe40008000000 */
[----:B------:R-:W-:Y:S01]  /*29a0*/  UMOV UR4, UR15 ;  /* 0x0000000f00047c82 */ /* 0x000fe20008000000 */
[----:B------:R-:W-:Y:S01]  /*29b0*/  UIMAD.WIDE.U32 UR14, UR6, UR8, URZ ;  /* 0x00000008060e72a5 */ /* 0x000fe2000f8e00ff */
[----:B------:R-:W-:Y:S01]  /*29c0*/  UMOV UR10, UR11 ;  /* 0x0000000b000a7c82 */ /* 0x000fe20008000000 */
[----:B------:R-:W-:Y:S02]  /*29d0*/  USHF.R.U32.HI UR4, URZ, UR21, UR4 ;  /* 0x00000015ff047299 */ /* 0x000fe40008011604 */
[----:B------:R-:W-:-:S03]  /*29e0*/  @UP3 USHF.R.U32.HI UR5, URZ, UR9, UR10 ;  /* 0x00000009ff053299 */ /* 0x000fc6000801160a */
[----:B------:R-:W-:Y:S01]  /*29f0*/  UMOV UR14, UR15 ;  /* 0x0000000f000e7c82 */ /* 0x000fe20008000000 */
[----:B------:R-:W-:Y:S02]  /*2a00*/  USHF.R.U32.HI UR17, URZ, UR17, UR12 ;  /* 0x00000011ff117299 */ /* 0x000fe4000801160c */
[----:B------:R-:W-:Y:S02]  /*2a10*/  USEL UR4, UR49, UR4, !UP0 ;  /* 0x0000000431047287 */ /* 0x000fe4000c000000 */
[----:B------:R-:W-:Y:S02]  /*2a20*/  @UP3 USHF.R.U32.HI UR6, URZ, UR9, UR14 ;  /* 0x00000009ff063299 */ /* 0x000fe4000801160e */
[----:B------:R-:W-:Y:S02]  /*2a30*/  UIMAD UR7, UR39, UR5, URZ ;  /* 0x00000005270772a4 */ /* 0x000fe4000f8e02ff */
[----:B------:R-:W-:Y:S02]  /*2a40*/  USEL UR5, UR50, UR17, !UP2 ;  /* 0x0000001132057287 */ /* 0x000fe4000d000000 */
[----:B------:R-:W-:-:S02]  /*2a50*/  UIMAD UR12, UR39, UR6, URZ ;  /* 0x00000006270c72a4 */ /* 0x000fc4000f8e02ff */
[----:B------:R-:W-:Y:S02]  /*2a60*/  UISETP.GE.AND UP0, UPT, UR4, UR7, UPT ;  /* 0x000000070400728c */ /* 0x000fe4000bf06270 */
[----:B------:R-:W-:Y:S02]  /*2a70*/  UIMAD.WIDE.U32 UR10, UR4, UR8, URZ ;  /* 0x00000008040a72a5 */ /* 0x000fe4000f8e00ff */
[----:B------:R-:W-:Y:S02]  /*2a80*/  UISETP.GE.OR UP0, UPT, UR5, UR12, UP0 ;  /* 0x0000000c0500728c */ /* 0x000fe40008706670 */
[----:B------:R-:W-:Y:S02]  /*2a90*/  UIMAD.WIDE.U32 UR12, UR5, UR8, URZ ;  /* 0x00000008050c72a5 */ /* 0x000fe4000f8e00ff */
[----:B------:R-:W-:Y:S01]  /*2aa0*/  UIADD3 UR10, UPT, UPT, -UR4, URZ, URZ ;  /* 0x000000ff040a7290 */ /* 0x000fe2000fffe1ff */
[----:B------:R-:W-:Y:S01]  /*2ab0*/  UMOV UR8, UR11 ;  /* 0x0000000b00087c82 */ /* 0x000fe20008000000 */
[----:B------:R-:W-:-:S02]  /*2ac0*/  UIADD3 UR11, UPT, UPT, -UR5, URZ, URZ ;  /* 0x000000ff050b7290 */ /* 0x000fc4000fffe1ff */
[----:B------:R-:W-:-:S03]  /*2ad0*/  USHF.R.U32.HI UR8, URZ, UR9, UR8 ;  /* 0x00000009ff087299 */ /* 0x000fc60008011608 */
[----:B------:R-:W-:Y:S01]  /*2ae0*/  @!UP0 UMOV UR7, UR13 ;  /* 0x0000000d00078c82 */ /* 0x000fe20008000000 */
[----:B------:R-:W-:Y:S02]  /*2af0*/  UIMAD UR10, UR18, UR10, UR49 ;  /* 0x0000000a120a72a4 */ /* 0x000fe4000f8e0231 */
[----:B------:R-:W-:Y:S02]  /*2b00*/  USEL UR8, UR4, UR8, !UP3 ;  /* 0x0000000804087287 */ /* 0x000fe4000d800000 */
[----:B------:R-:W-:Y:S02]  /*2b10*/  @!UP0 USHF.R.U32.HI UR7, URZ, UR9, UR7 ;  /* 0x00000009ff078299 */ /* 0x000fe40008011607 */
[----:B------:R-:W-:Y:S02]  /*2b20*/  UIADD3 UR9, UPT, UPT, -UR8, URZ, URZ ;  /* 0x000000ff08097290 */ /* 0x000fe4000fffe1ff */
[----:B------:R-:W-:Y:S02]  /*2b30*/  @!UP0 USEL UR7, UR5, UR7, !UP3 ;  /* 0x0000000705078287 */ /* 0x000fe4000d800000 */
[----:B------:R-:W-:-:S02]  /*2b40*/  UIMAD UR9, UR39, UR9, UR4 ;  /* 0x00000009270972a4 */ /* 0x000fc4000f8e0204 */
[----:B------:R-:W-:Y:S02]  /*2b50*/  @!UP0 UIADD3 UR8, UPT, UPT, UR8, -UR7, URZ ;  /* 0x8000000708088290 */ /* 0x000fe4000fffe0ff */
[----:B------:R-:W-:Y:S02]  /*2b60*/  @!UP0 UIMAD UR7, UR9, UR6, UR7 ;  /* 0x00000006090782a4 */ /* 0x000fe4000f8e0207 */
[----:B------:R-:W-:Y:S02]  /*2b70*/  @!UP0 UIMAD UR4, UR39, UR8, UR5 ;  /* 0x00000008270482a4 */ /* 0x000fe4000f8e0205 */
[----:B------:R-:W-:Y:S02]  /*2b80*/  UIMAD UR6, UR20, UR11, UR50 ;  /* 0x0000000b140672a4 */ /* 0x000fe4000f8e0232 */
[----:B------:R-:W-:Y:S01]  /*2b90*/  UIMAD UR49, UR4, UR18, UR10 ;  /* 0x00000012043172a4 */ /* 0x000fe2000f8e020a */
[----:B------:R-:W-:Y:S02]  /*2ba0*/  @!UP0 UMOV UR5, UR7 ;  /* 0x0000000700058c82 */ /* 0x000fe40008000000 */
[----:B------:R-:W-:-:S12]  /*2bb0*/  UIMAD UR50, UR5, UR20, UR6 ;  /* 0x00000014053272a4 */ /* 0x000fd8000f8e0206 */
.L_x_38:
[----:B------:R-:W1:Y:S02]  /*2bc0*/  LDCU UR4, c[0x0][0xc30] ;  /* 0x00018600ff0477ac */ /* 0x000e640008000800 */
[----:B-1----:R-:W-:-:S09]  /*2bd0*/  UISETP.NE.AND UP0, UPT, UR4, 0x1, UPT ;  /* 0x000000010400788c */ /* 0x002fd2000bf05270 */
[----:B------:R-:W-:Y:S05]  /*2be0*/  BRA.U UP0, `(.L_x_39) ;  /* 0x0000000100447547 */ /* 0x000fea000b800000 */
[----:B------:R-:W1:Y:S01]  /*2bf0*/  LDCU.128 UR8, c[0x0][0xc10] ;  /* 0x00018200ff0877ac */ /* 0x000e620008000c00 */
[----:B------:R-:W2:Y:S01]  /*2c00*/  LDCU UR12, c[0x0][0xc0c] ;  /* 0x00018180ff0c77ac */ /* 0x000ea20008000800 */
[----:B------:R-:W3:Y:S01]  /*2c10*/  LDCU UR13, c[0x0][0xc20] ;  /* 0x00018400ff0d77ac */ /* 0x000ee20008000800 */
[----:B-1----:R-:W-:Y:S02]  /*2c20*/  UIMAD.WIDE.U32 UR6, UR50, UR8, URZ ;  /* 0x00000008320672a5 */ /* 0x002fe4000f8e00ff */
[----:B------:R-:W-:Y:S02]  /*2c30*/  UIMAD.WIDE.U32 UR4, UR49, UR11, URZ ;  /* 0x0000000b310472a5 */ /* 0x000fe4000f8e00ff */
[----:B--2---:R-:W-:Y:S02]  /*2c40*/  UISETP.NE.AND UP2, UPT, UR12, 0x1, UPT ;  /* 0x000000010c00788c */ /* 0x004fe4000bf45270 */
[----:B------:R-:W-:Y:S01]  /*2c50*/  UISETP.NE.AND UP0, UPT, UR10, 0x1, UPT ;  /* 0x000000010a00788c */ /* 0x000fe2000bf05270 */
[----:B------:R-:W-:-:S02]  /*2c60*/  UMOV UR6, UR7 ;  /* 0x0000000700067c82 */ /* 0x000fc40008000000 */
[----:B------:R-:W-:Y:S01]  /*2c70*/  UMOV UR4, UR5 ;  /* 0x0000000500047c82 */ /* 0x000fe20008000000 */
[----:B------:R-:W-:Y:S02]  /*2c80*/  USHF.R.U32.HI UR6, URZ, UR9, UR6 ;  /* 0x00000009ff067299 */ /* 0x000fe40008011606 */
[----:B---3--:R-:W-:Y:S02]  /*2c90*/  USHF.R.U32.HI UR4, URZ, UR13, UR4 ;  /* 0x0000000dff047299 */ /* 0x008fe40008011604 */
[----:B------:R-:W-:Y:S02]  /*2ca0*/  USEL UR5, UR50, UR6, !UP2 ;  /* 0x0000000632057287 */ /* 0x000fe4000d000000 */
[----:B------:R-:W-:-:S04]  /*2cb0*/  USEL UR4, UR49, UR4, !UP0 ;  /* 0x0000000431047287 */ /* 0x000fc8000c000000 */
[----:B------:R-:W-:Y:S02]  /*2cc0*/  UIADD3 UR6, UPT, UPT, UR5, -UR4, URZ ;  /* 0x8000000405067290 */ /* 0x000fe4000fffe0ff */
[----:B------:R-:W-:Y:S02]  /*2cd0*/  UIADD3 UR4, UPT, UPT, -UR5, UR4, URZ ;  /* 0x0000000405047290 */ /* 0x000fe4000fffe1ff */
[----:B------:R-:W-:Y:S02]  /*2ce0*/  UIMAD UR49, UR6, UR10, UR49 ;  /* 0x0000000a063172a4 */ /* 0x000fe4000f8e0231 */
[----:B------:R-:W-:-:S12]  /*2cf0*/  UIMAD UR50, UR4, UR12, UR50 ;  /* 0x0000000c043272a4 */ /* 0x000fd8000f8e0232 */
.L_x_39:
[----:B------:R-:W-:Y:S01]  /*2d00*/  R2UR UR5, R58 ;  /* 0x000000003a0572ca */ /* 0x000fe200000e0000 */
[----:B------:R-:W-:Y:S01]  /*2d10*/  UMOV UR34, UR42 ;  /* 0x0000002a00227c82 */ /* 0x000fe20008000000 */
[----:B------:R-:W-:Y:S02]  /*2d20*/  R2UR UR4, R57 ;  /* 0x00000000390472ca */ /* 0x000fe400000e0000 */
[----:B------:R-:W-:Y:S02]  /*2d30*/  PLOP3.LUT P1, PT, PT, PT, PT, 0x80, 0x8 ;  /* 0x000000000008781c */ /* 0x000fe40003f2f070 */
[----:B------:R-:W-:-:S07]  /*2d40*/  LOP3.LUT R2, R2, 0x1, RZ, 0x3c, !PT ;  /* 0x0000000102027812 */ /* 0x000fce00078e3cff */
[----:B------:R-:W-:Y:S02]  /*2d50*/  UIADD3 UR51, UPT, UPT, UR50, UR5, URZ ;  /* 0x0000000532337290 */ /* 0x000fe4000fffe0ff */
[----:B------:R-:W-:Y:S01]  /*2d60*/  UIADD3 UR24, UPT, UPT, UR49, UR4, URZ ;  /* 0x0000000431187290 */ /* 0x000fe2000fffe0ff */
[----:B------:R-:W-:Y:S11]  /*2d70*/  BRA.U UP1, `(.L_x_40) ;  /* 0xffffffe901dc7547 */ /* 0x000ff6000b83ffff */
[----:B------:R-:W-:Y:S01]  /*2d80*/  UIADD3 UR36, UPT, UPT, UR36, 0x88, URZ ;  /* 0x0000008824247890 */ /* 0x000fe2000fffe0ff */
[----:B------:R-:W-:-:S03]  /*2d90*/  SHF.L.U32 R2, R3, 0x1f, RZ ;  /* 0x0000001f03027819 */ /* 0x000fc600000006ff */
[----:B------:R-:W-:-:S09]  /*2da0*/  ULEA UR4, UR29, UR36, 0x3 ;  /* 0x000000241d047291 */ /* 0x000fd2000f8e18ff */
[----:B------:R-:W1:Y:S02]  /*2db0*/  SYNCS.PHASECHK.TRANS64.TRYWAIT P0, [UR4], R2 ;  /* 0x00000002ff0075a7 */ /* 0x000e640008001104 */
[----:B-1----:R-:W-:Y:S05]  /*2dc0*/  @!P0 BRA `(.L_x_41) ;  /* 0x0000006400b88947 */ /* 0x002fea0003800000 */
.L_x_149:
[----:B------:R-:W-:-:S04]  /*2dd0*/  UIADD3 UR4, UPT, UPT, UR29, 0x1, URZ ;  /* 0x000000011d047890 */ /* 0x000fc8000fffe0ff */
[----:B------:R-:W-:-:S04]  /*2de0*/  UISETP.NE.AND UP0, UPT, UR4, 0x11, UPT ;  /* 0x000000110400788c */ /* 0x000fc8000bf05270 */
[----:B------:R-:W-:Y:S02]  /*2df0*/  USEL UR6, URZ, 0x1, UP0 ;  /* 0x00000001ff067887 */ /* 0x000fe40008000000 */
[----:B------:R-:W-:-:S04]  /*2e00*/  USEL UR4, UR4, URZ, UP0 ;  /* 0x000000ff04047287 */ /* 0x000fc80008000000 */
[----:B------:R-:W-:Y:S01]  /*2e10*/  ULEA UR5, UR4, UR36, 0x3 ;  /* 0x0000002404057291 */ /* 0x000fe2000f8e18ff */
[----:B-1----:R-:W-:-:S04]  /*2e20*/  LOP3.LUT R2, R3, UR6, RZ, 0x3c, !PT ;  /* 0x0000000603027c12 */ /* 0x002fc8000f8e3cff */
[----:B------:R-:W-:-:S04]  /*2e30*/  SHF.L.U32 R3, R2, 0x1f, RZ ;  /* 0x0000001f02037819 */ /* 0x000fc800000006ff */
[----:B------:R-:W1:Y:S02]  /*2e40*/  SYNCS.PHASECHK.TRANS64.TRYWAIT P0, [UR5], R3 ;  /* 0x00000003ff0075a7 */ /* 0x000e640008001105 */
[----:B-1----:R-:W-:Y:S05]  /*2e50*/  @!P0 BRA `(.L_x_42) ;  /* 0x0000006400ac8947 */ /* 0x002fea0003800000 */
.L_x_151:
[----:B------:R-:W-:-:S04]  /*2e60*/  UIADD3 UR4, UPT, UPT, UR4, 0x1, URZ ;  /* 0x0000000104047890 */ /* 0x000fc8000fffe0ff */
[----:B------:R-:W-:-:S04]  /*2e70*/  UISETP.NE.AND UP0, UPT, UR4, 0x11, UPT ;  /* 0x000000110400788c */ /* 0x000fc8000bf05270 */
[----:B------:R-:W-:Y:S02]  /*2e80*/  USEL UR6, URZ, 0x1, UP0 ;  /* 0x00000001ff067887 */ /* 0x000fe40008000000 */
[----:B------:R-:W-:-:S04]  /*2e90*/  USEL UR4, UR4, URZ, UP0 ;  /* 0x000000ff04047287 */ /* 0x000fc80008000000 */
[----:B------:R-:W-:Y:S01]  /*2ea0*/  ULEA UR5, UR4, UR36, 0x3 ;  /* 0x0000002404057291 */ /* 0x000fe2000f8e18ff */
[----:B------:R-:W-:-:S04]  /*2eb0*/  LOP3.LUT R2, R2, UR6, RZ, 0x3c, !PT ;  /* 0x0000000602027c12 */ /* 0x000fc8000f8e3cff */
[----:B-1----:R-:W-:-:S04]  /*2ec0*/  SHF.L.U32 R3, R2, 0x1f, RZ ;  /* 0x0000001f02037819 */ /* 0x002fc800000006ff */
[----:B------:R-:W1:Y:S02]  /*2ed0*/  SYNCS.PHASECHK.TRANS64.TRYWAIT P0, [UR5], R3 ;  /* 0x00000003ff0075a7 */ /* 0x000e640008001105 */
[----:B-1----:R-:W-:Y:S05]  /*2ee0*/  @!P0 BRA `(.L_x_43) ;  /* 0x0000006400a08947 */ /* 0x002fea0003800000 */
.L_x_153:
        /* <DEDUP_REMOVED lines=9> */
.L_x_155:
        /* <DEDUP_REMOVED lines=9> */
.L_x_157:
        /* <DEDUP_REMOVED lines=9> */
.L_x_159:
        /* <DEDUP_REMOVED lines=9> */
.L_x_161:
        /* <DEDUP_REMOVED lines=9> */
.L_x_163:
        /* <DEDUP_REMOVED lines=9> */
.L_x_165:
        /* <DEDUP_REMOVED lines=9> */
.L_x_167:
        /* <DEDUP_REMOVED lines=9> */
.L_x_169:
        /* <DEDUP_REMOVED lines=9> */
.L_x_171:
        /* <DEDUP_REMOVED lines=9> */
.L_x_173:
        /* <DEDUP_REMOVED lines=9> */
.L_x_175:
        /* <DEDUP_REMOVED lines=9> */
.L_x_177:
        /* <DEDUP_REMOVED lines=9> */
.L_x_179:
[----:B------:R-:W-:-:S04]  /*3640*/  UIADD3 UR4, UPT, UPT, UR4, 0x1, URZ ;  /* 0x0000000104047890 */ /* 0x000fc8000fffe0ff */
[----:B------:R-:W-:-:S04]  /*3650*/  UISETP.NE.AND UP0, UPT, UR4, 0x11, UPT ;  /* 0x000000110400788c */ /* 0x000fc8000bf05270 */
[----:B------:R-:W-:Y:S02]  /*3660*/  USEL UR5, URZ, 0x1, UP0 ;  /* 0x00000001ff057887 */ /* 0x000fe40008000000 */
[----:B------:R-:W-:-:S04]  /*3670*/  USEL UR4, UR4, URZ, UP0 ;  /* 0x000000ff04047287 */ /* 0x000fc80008000000 */
[----:B------:R-:W-:Y:S01]  /*3680*/  ULEA UR4, UR4, UR36, 0x3 ;  /* 0x0000002404047291 */ /* 0x000fe2000f8e18ff */
[----:B------:R-:W-:-:S04]  /*3690*/  LOP3.LUT R2, R2, UR5, RZ, 0x3c, !PT ;  /* 0x0000000502027c12 */ /* 0x000fc8000f8e3cff */
[----:B------:R-:W-:Y:S01]  /*36a0*/  SHF.L.U32 R2, R2, 0x1f, RZ ;  /* 0x0000001f02027819 */ /* 0x000fe200000006ff */
[----:B-1----:R-:W-:-:S07]  /*36b0*/  IMAD.U32 R0, RZ, RZ, UR4 ;  /* 0x00000004ff007e24 */ /* 0x002fce000f8e00ff */
.L_x_57:
[----:B-1----:R1:W2:Y:S02]  /*36c0*/  SYNCS.PHASECHK.TRANS64.TRYWAIT P0, [R0+URZ], R2 ;  /* 0x00000002000075a7 */ /* 0x0022a400080011ff */
[----:B--2---:R-:W-:Y:S05]  /*36d0*/  @!P0 NANOSLEEP.SYNCS 0x989680 ;  /* 0x009896800000895d */ /* 0x004fea0003900000 */
[----:B------:R-:W2:Y:S02]  /*36e0*/  @!P0 SYNCS.PHASECHK.TRANS64 P0, [R0+URZ], R2 ;  /* 0x00000002000085a7 */ /* 0x000ea400080010ff */
[----:B--2---:R-:W-:Y:S05]  /*36f0*/  @P0 EXIT ;  /* 0x000000000000094d */ /* 0x004fea0003800000 */
[----:B------:R-:W-:Y:S05]  /*3700*/  BRA `(.L_x_57) ;  /* 0xfffffffc00ec7947 */ /* 0x000fea000383ffff */
.L_x_22:
[----:B------:R-:W2:Y:S02]  /*3710*/  S2UR UR4, SR_CgaCtaId ;  /* 0x00000000000479c3 */ /* 0x000ea40000008800 */
[----:B--2---:R-:W-:-:S04]  /*3720*/  UISETP.NE.AND UP0, UPT, UR4, URZ, UPT ;  /* 0x000000ff0400728c */ /* 0x004fc8000bf05270 */
[----:B------:R-:W-:-:S09]  /*3730*/  UISETP.NE.OR UP0, UPT, UR18, 0x1, UP0 ;  /* 0x000000011200788c */ /* 0x000fd20008705670 */
[----:B------:R-:W-:Y:S05]  /*3740*/  BRA.U UP0, `(.L_x_58) ;  /* 0x0000000100b47547 */ /* 0x000fea000b800000 */
[----:B------:R-:W2:Y:S01]  /*3750*/  S2UR UR5, SR_CgaCtaId ;  /* 0x00000000000579c3 */ /* 0x000ea20000008800 */
[----:B------:R-:W-:Y:S01]  /*3760*/  UMOV UR4, 0x400 ;  /* 0x0000040000047882 */ /* 0x000fe20000000000 */
[----:B------:R-:W-:Y:S01]  /*3770*/  HFMA2 R3, -RZ, RZ, 0, 5.9604644775390625e-08 ;  /* 0x00000001ff037431 */ /* 0x000fe200000001ff */
[----:B------:R-:W-:Y:S01]  /*3780*/  ISETP.GE.U32.AND P0, PT, R2, 0x2, PT ;  /* 0x000000020200780c */ /* 0x000fe20003f06070 */
[----:B------:R-:W-:Y:S01]  /*3790*/  IMAD.MOV.U32 R8, RZ, RZ, RZ ;  /* 0x000000ffff087224 */ /* 0x000fe200078e00ff */
[----:B--2---:R-:W-:-:S04]  /*37a0*/  ULEA UR4, UR5, UR4, 0x18 ;  /* 0x0000000405047291 */ /* 0x004fc8000f8ec0ff */
[----:B------:R-:W-:Y:S02]  /*37b0*/  UIADD3 UR5, UPT, UPT, UR4, 0x168, URZ ;  /* 0x0000016804057890 */ /* 0x000fe4000fffe0ff */
[----:B------:R-:W-:Y:S02]  /*37c0*/  UIADD3 UR8, UPT, UPT, UR4, 0x160, URZ ;  /* 0x0000016004087890 */ /* 0x000fe4000fffe0ff */
[----:B------:R-:W-:-:S12]  /*37d0*/  UPRMT UR5, URZ, 0x654, UR5 ;  /* 0x00000654ff057896 */ /* 0x000fd80008000005 */
.L_x_61:
[----:B------:R-:W-:Y:S01]  /*37e0*/  SHF.L.U32 R6, R3, 0x1f, RZ ;  /* 0x0000001f03067819 */ /* 0x000fe200000006ff */
[----:B------:R-:W-:Y:S02]  /*37f0*/  IMAD.U32 R4, RZ, RZ, UR8 ;  /* 0x00000008ff047e24 */ /* 0x000fe4000f8e00ff */
[----:B------:R-:W-:Y:S01]  /*3800*/  @!P0 IMAD.MOV.U32 R5, RZ, RZ, 0x10 ;  /* 0x00000010ff058424 */ /* 0x000fe200078e00ff */
[----:B------:R-:W2:Y:S02]  /*3810*/  SYNCS.PHASECHK.TRANS64.TRYWAIT P1, [UR4+0x168], R6 ;  /* 0x00016806ff0075a7 */ /* 0x000ea40008021104 */
[----:B------:R-:W-:-:S04]  /*3820*/  PRMT R4, R2, 0x654, R4 ;  /* 0x0000065402047816 */ /* 0x000fc80000000004 */
[----:B------:R-:W-:Y:S01]  /*3830*/  SEL R0, R4, R0, !P0 ;  /* 0x0000000004007207 */ /* 0x000fe20004000000 */
[----:B--2---:R-:W-:Y:S06]  /*3840*/  @!P1 BRA `(.L_x_59) ;  /* 0x0000006000989947 */ /* 0x004fec0003800000 */
.L_x_181:
[----:B------:R-:W-:Y:S01]  /*3850*/  UIADD3 UR6, UPT, UPT, UR4, 0x1a0, URZ ;  /* 0x000001a004067890 */ /* 0x000fe2000fffe0ff */
[----:B------:R3:W-:Y:S01]  /*3860*/  @!P0 SYNCS.ARRIVE.TRANS64.RED RZ, [R0+URZ], R5 ;  /* 0x0000000500ff89a7 */ /* 0x0007e200080004ff */
[----:B------:R-:W-:Y:S01]  /*3870*/  UIADD3 UR7, UPT, UPT, UR4, 0x160, URZ ;  /* 0x0000016004077890 */ /* 0x000fe2000fffe0ff */
[----:B------:R-:W-:-:S08]  /*3880*/  LOP3.LUT R3, R3, 0x1, RZ, 0x3c, !PT ;  /* 0x0000000103037812 */ /* 0x000fd000078e3cff */
[----:B------:R-:W-:Y:S06]  /*3890*/  UGETNEXTWORKID.BROADCAST [UR6], [UR7] ;  /* 0x00000000060073ca */ /* 0x000fec0008000100 */
[----:B---3--:R-:W-:-:S04]  /*38a0*/  SHF.L.U32 R5, R8, 0x1f, RZ ;  /* 0x0000001f08057819 */ /* 0x008fc800000006ff */
[----:B------:R-:W3:Y:S02]  /*38b0*/  SYNCS.PHASECHK.TRANS64.TRYWAIT P1, [UR4+0x160], R5 ;  /* 0x00016005ff0075a7 */ /* 0x000ee40008021104 */
[----:B---3--:R-:W-:Y:S05]  /*38c0*/  @!P1 BRA `(.L_x_60) ;  /* 0x0000006000909947 */ /* 0x008fea0003800000 */
.L_x_183:
[----:B--2---:R-:W2:Y:S01]  /*38d0*/  LDS.128 R4, [UR4+0x1a0] ;  /* 0x0001a004ff047984 */ /* 0x004ea20008000c00 */
[----:B------:R-:W-:Y:S01]  /*38e0*/  LOP3.LUT R8, R8, 0x1, RZ, 0x3c, !PT ;  /* 0x0000000108087812 */ /* 0x000fe200078e3cff */
[----:B------:R-:W-:Y:S01]  /*38f0*/  @!PT LDS RZ, [RZ] ;  /* 0x00000000fffff984 */ /* 0x000fe20000000800 */
[----:B------:R-:W-:Y:S01]  /*3900*/  @!PT LDS RZ, [RZ] ;  /* 0x00000000fffff984 */ /* 0x000fe20000000800 */
[----:B------:R-:W-:Y:S01]  /*3910*/  @!PT LDS RZ, [RZ] ;  /* 0x00000000fffff984 */ /* 0x000fe20000000800 */
[----:B------:R-:W-:Y:S01]  /*3920*/  @!PT LDS RZ, [RZ] ;  /* 0x00000000fffff984 */ /* 0x000fe20000000800 */
[----:B------:R3:W-:Y:S06]  /*3930*/  MEMBAR.ALL.CTA ;  /* 0x0000000000007992 */ /* 0x0007ec0000008000 */
[----:B---3--:R-:W3:Y:S02]  /*3940*/  FENCE.VIEW.ASYNC.S ;  /* 0x00000000000073c6 */ /* 0x008ee40000000000 */
[----:B---3--:R-:W-:Y:S01]  /*3950*/  SYNCS.ARRIVE.TRANS64.RED.A1T0 RZ, [UR5], RZ ;  /* 0x000000ffffff79a7 */ /* 0x008fe20008100405 */
[----:B--2---:R-:W-:-:S13]  /*3960*/  LOP3.LUT P1, RZ, R6, 0x1, RZ, 0xc0, !PT ;  /* 0x0000000106ff7812 */ /* 0x004fda000782c0ff */
[----:B------:R-:W-:Y:S05]  /*3970*/  @P1 BRA `(.L_x_61) ;  /* 0xfffffffc00981947 */ /* 0x000fea000383ffff */
[----:B------:R-:W-:-:S04]  /*3980*/  SHF.L.U32 R0, R3, 0x1f, RZ ;  /* 0x0000001f03007819 */ /* 0x000fc800000006ff */
[----:B------:R-:W2:Y:S02]  /*3990*/  SYNCS.PHASECHK.TRANS64 P0, [UR4+0x168], R0 ;  /* 0x00016800ff0075a7 */ /* 0x000ea40008001004 */
[----:B-12---:R-:W-:Y:S05]  /*39a0*/  @P0 EXIT ;  /* 0x000000000000094d */ /* 0x006fea0003800000 */
[----:B------:R-:W-:-:S07]  /*39b0*/  MOV R0, UR4 ;  /* 0x0000000400007c02 */ /* 0x000fce0008000f00 */
.L_x_62:
[----:B-1----:R-:W-:-:S04]  /*39c0*/  SHF.L.U32 R2, R3, 0x1f, RZ ;  /* 0x0000001f03027819 */ /* 0x002fc800000006ff */
[----:B------:R1:W2:Y:S03]  /*39d0*/  SYNCS.PHASECHK.TRANS64.TRYWAIT P0, [R0+URZ+0x168], R2 ;  /* 0x00016802000075a7 */ /* 0x0002a600080011ff */
[----:B--2---:R-:W-:Y:S05]  /*39e0*/  @!P0 NANOSLEEP.SYNCS 0x989680 ;  /* 0x009896800000895d */ /* 0x004fea0003900000 */
[----:B------:R-:W2:Y:S02]  /*39f0*/  @!P0 SYNCS.PHASECHK.TRANS64 P0, [R0+URZ+0x168], R2 ;  /* 0x00016802000085a7 */ /* 0x000ea400080010ff */
[----:B--2---:R-:W-:Y:S05]  /*3a00*/  @P0 EXIT ;  /* 0x000000000000094d */ /* 0x004fea0003800000 */
[----:B------:R-:W-:Y:S05]  /*3a10*/  BRA `(.L_x_62) ;  /* 0xfffffffc00e87947 */ /* 0x000fea000383ffff */
.L_x_58:
[----:B------:R-:W-:Y:S05]  /*3a20*/  BRA.U UP5, `(.L_x_63) ;  /* 0x0000000d05547547 */ /* 0x000fea000b800000 */
[----:B------:R-:W2:Y:S01]  /*3a30*/  S2UR UR7, SR_CgaCtaId ;  /* 0x00000000000779c3 */ /* 0x000ea20000008800 */
[----:B------:R-:W-:Y:S01]  /*3a40*/  UMOV UR4, 0x40 ;  /* 0x0000004000047882 */ /* 0x000fe20000000000 */
[----:B------:R-:W-:Y:S01]  /*3a50*/  NOP ;  /* 0x0000000000007918 */ /* 0x000fe20000000000 */
[----:B------:R-:W-:Y:S01]  /*3a60*/  UMOV UR6, 0x400 ;  /* 0x0000040000067882 */ /* 0x000fe20000000000 */
[----:B--2---:R-:W-:Y:S02]  /*3a70*/  ULEA UR5, UR7, UR4, 0x18 ;  /* 0x0000000407057291 */ /* 0x004fe4000f8ec0ff */
[----:B------:R-:W-:-:S07]  /*3a80*/  ULEA UR6, UR7, UR6, 0x18 ;  /* 0x0000000607067291 */ /* 0x000fce000f8ec0ff */
[----:B------:R-:W2:Y:S02]  /*3a90*/  LDS.U8 R2, [UR5+0x1c] ;  /* 0x00001c05ff027984 */ /* 0x000ea40008000000 */
[----:B--2---:R-:W-:-:S13]  /*3aa0*/  ISETP.NE.AND P0, PT, R2, RZ, PT ;  /* 0x000000ff0200720c */ /* 0x004fda0003f05270 */
[----:B------:R-:W-:Y:S05]  /*3ab0*/  @P0 BRA `(.L_x_64) ;  /* 0x0000000000580947 */ /* 0x000fea0003800000 */
[----:B------:R-:W-:-:S13]  /*3ac0*/  ELECT P0, URZ, PT ;  /* 0x0000000000ff782f */ /* 0x000fda0003800000 */
[----:B------:R-:W-:Y:S05]  /*3ad0*/  @!P0 BRA `(.L_x_65) ;  /* 0x0000000000608947 */ /* 0x000fea0003800000 */
[----:B------:R-:W-:Y:S01]  /*3ae0*/  UMOV UR4, 0x10 ;  /* 0x0000001000047882 */ /* 0x000fe20000000000 */
[----:B------:R-:W-:Y:S01]  /*3af0*/  HFMA2 R2, -RZ, RZ, 0, 5.9604644775390625e-08 ;  /* 0x00000001ff027431 */ /* 0x000fe200000001ff */
[----:B------:R-:W-:-:S03]  /*3b00*/  MOV R3, 0xffff ;  /* 0x0000ffff00037802 */ /* 0x000fc60000000f00 */
[----:B------:R-:W-:Y:S04]  /*3b10*/  DEPBAR.LE SB2, 0x36 ;  /* 0x0000ad800000791a */ /* 0x000fe80000000000 */
[----:B------:R-:W2:Y:S02]  /*3b20*/  UTCATOMSWS.FIND_AND_SET.ALIGN UP0, UR4, UR4 ;  /* 0x00000004000475e3 */ /* 0x000ea40008000800 */
[----:B--2---:R-:W-:Y:S01]  /*3b30*/  MOV R4, UR4 ;  /* 0x0000000400047c02 */ /* 0x004fe20008000f00 */
[----:B------:R-:W-:Y:S06]  /*3b40*/  BRA.U UP0, `(.L_x_66) ;  /* 0x0000000100187547 */ /* 0x000fec000b800000 */
.L_x_67:
[----:B------:R-:W-:Y:S05]  /*3b50*/  NANOSLEEP 0x64 ;  /* 0x000000640000795d */ /* 0x000fea0003800000 */
[----:B------:R-:W-:-:S05]  /*3b60*/  UMOV UR4, 0x10 ;  /* 0x0000001000047882 */ /* 0x000fca0000000000 */
[----:B------:R-:W-:Y:S04]  /*3b70*/  DEPBAR.LE SB2, 0x36 ;  /* 0x0000ad800000791a */ /* 0x000fe80000000000 */
[----:B------:R-:W2:Y:S02]  /*3b80*/  UTCATOMSWS.FIND_AND_SET.ALIGN UP0, UR4, UR4 ;  /* 0x00000004000475e3 */ /* 0x000ea40008000800 */
[----:B--2---:R-:W-:Y:S01]  /*3b90*/  MOV R4, UR4 ;  /* 0x0000000400047c02 */ /* 0x004fe20008000f00 */
[----:B------:R-:W-:Y:S05]  /*3ba0*/  BRA.U !UP0, `(.L_x_67) ;  /* 0xfffffffd08e87547 */ /* 0x000fea000b83ffff */
.L_x_66:
[-C--:B------:R-:W-:Y:S02]  /*3bb0*/  SHF.L.U32 R3, R3, R4.reuse, RZ ;  /* 0x0000000403037219 */ /* 0x080fe400000006ff */
[----:B------:R-:W-:Y:S01]  /*3bc0*/  SHF.L.U32 R2, R2, R4, RZ ;  /* 0x0000000402027219 */ /* 0x000fe200000006ff */
[----:B------:R-:W-:Y:S02]  /*3bd0*/  IMAD.SHL.U32 R4, R4, 0x20, RZ ;  /* 0x0000002004047824 */ /* 0x000fe400078e00ff */
[----:B------:R2:W-:Y:S04]  /*3be0*/  ATOMS.OR RZ, [UR5+0x14], R3 ;  /* 0x00001403ffff798c */ /* 0x0005e8000b000005 */
[----:B------:R2:W-:Y:S04]  /*3bf0*/  ATOMS.OR RZ, [UR5+0x18], R2 ;  /* 0x00001802ffff798c */ /* 0x0005e8000b000005 */
[----:B------:R2:W-:Y:S01]  /*3c00*/  STS [UR6+0x1b0], R4 ;  /* 0x0001b004ff007988 */ /* 0x0005e20008000806 */
[----:B------:R-:W-:Y:S05]  /*3c10*/  BRA `(.L_x_65) ;  /* 0x0000000000107947 */ /* 0x000fea0003800000 */
.L_x_64:
[----:B------:R-:W-:-:S05]  /*3c20*/  MOV R2, 0xffffffff ;  /* 0xffffffff00027802 */ /* 0x000fca0000000f00 */
[----:B------:R2:W-:Y:S02]  /*3c30*/  STS [UR6+0x1b0], R2 ;  /* 0x0001b002ff007988 */ /* 0x0005e40008000806 */
[----:B--2---:R-:W-:Y:S02]  /*3c40*/  MOV R2, 0x3c60 ;  /* 0x00003c6000027802 */ /* 0x004fe40000000f00 */
[----:B-1---5:R-:W-:Y:S05]  /*3c50*/  CALL.REL.NOINC `($__internal_1_$__cuda_sm10x_tcgen05_guardrail_trap_phase_invalid_during_alloc) ;  /* 0x0000006400a07944 */ /* 0x022fea0003c00000 */
.L_x_65:
[----:B------:R-:W-:Y:S05]  /*3c60*/  WARPSYNC.ALL ;  /* 0x0000000000007948 */ /* 0x000fea0003800000 */
[----:B------:R-:W3:Y:S01]  /*3c70*/  S2UR UR4, SR_CgaCtaId ;  /* 0x00000000000479c3 */ /* 0x000ee20000008800 */
[----:B------:R-:W-:Y:S01]  /*3c80*/  UMOV UR18, 0x400 ;  /* 0x0000040000127882 */ /* 0x000fe20000000000 */
[----:B------:R-:W-:-:S06]  /*3c90*/  NOP ;  /* 0x0000000000007918 */ /* 0x000fcc0000000000 */
[----:B------:R-:W-:Y:S06]  /*3ca0*/  BAR.ARV 0x6, 0xa0 ;  /* 0x0182800000007b1d */ /* 0x000fec0000002000 */
[----:B------:R-:W4:Y:S01]  /*3cb0*/  LDCU.64 UR6, c[0x0][0x388] ;  /* 0x00007100ff0677ac */ /* 0x000f220008000a00 */
[----:B------:R-:W-:Y:S01]  /*3cc0*/  LOP3.LUT R0, R0, 0xffff, RZ, 0xc0, !PT ;  /* 0x0000ffff00007812 */ /* 0x000fe200078ec0ff */
[----:B------:R-:W-:Y:S01]  /*3cd0*/  IMAD.MOV.U32 R9, RZ, RZ, 0x1 ;  /* 0x00000001ff097424 */ /* 0x000fe200078e00ff */
[----:B------:R-:W1:Y:S02]  /*3ce0*/  LDCU.64 UR8, c[0x0][0x390] ;  /* 0x00007200ff0877ac */ /* 0x000e640008000a00 */
[----:B------:R-:W-:Y:S01]  /*3cf0*/  R2UR UR19, R0 ;  /* 0x00000000001372ca */ /* 0x000fe200000e0000 */
[----:B------:R-:W-:-:S02]  /*3d00*/  IMAD.MOV.U32 R8, RZ, RZ, RZ ;  /* 0x000000ffff087224 */ /* 0x000fc400078e00ff */
[----:B--2---:R-:W-:Y:S01]  /*3d10*/  IMAD.MOV.U32 R3, RZ, RZ, RZ ;  /* 0x000000ffff037224 */ /* 0x004fe200078e00ff */
[----:B------:R-:W-:Y:S01]  /*3d20*/  UMOV UR22, URZ ;  /* 0x000000ff00167c82 */ /* 0x000fe20008000000 */
[----:B---3--:R-:W-:Y:S01]  /*3d30*/  ULEA UR18, UR4, UR18, 0x18 ;  /* 0x0000001204127291 */ /* 0x008fe2000f8ec0ff */
[----:B------:R-:W-:Y:S01]  /*3d40*/  UMOV UR17, URZ ;  /* 0x000000ff00117c82 */ /* 0x000fe20008000000 */
[----:B------:R-:W-:Y:S01]  /*3d50*/  UMOV UR26, 0x0 ;  /* 0x00000000001a7882 */ /* 0x000fe20000000000 */
[----:B------:R-:W-:Y:S01]  /*3d60*/  UMOV UR27, 0x4200490 ;  /* 0x04200490001b7882 */ /* 0x000fe20000000000 */
[----:B------:R-:W-:Y:S01]  /*3d70*/  UMOV UR24, 0x0 ;  /* 0x0000000000187882 */ /* 0x000fe20000000000 */
[----:B------:R-:W-:Y:S01]  /*3d80*/  UMOV UR25, 0x4200490 ;  /* 0x0420049000197882 */ /* 0x000fe20000000000 */
[----:B----4-:R-:W-:-:S03]  /*3d90*/  UIADD3 UR4, UPT, UPT, UR6, 0x1f, URZ ;  /* 0x0000001f06047890 */ /* 0x010fc6000fffe0ff */
[----:B------:R-:W2:Y:S01]  /*3da0*/  LDS R2, [UR18+0x1b0] ;  /* 0x0001b012ff027984 */ /* 0x000ea20008000800 */
[----:B------:R-:W-:Y:S02]  /*3db0*/  UIADD3 UR6, UPT, UPT, UR18, 0x4400, URZ ;  /* 0x0000440012067890 */ /* 0x000fe4000fffe0ff */
[----:B------:R-:W-:Y:S02]  /*3dc0*/  USHF.R.S32.HI UR5, URZ, 0x1f, UR4 ;  /* 0x0000001fff057899 */ /* 0x000fe40008011404 */
[----:B------:R-:W-:Y:S02]  /*3dd0*/  USHF.R.U32.HI UR6, URZ, 0x4, UR6 ;  /* 0x00000004ff067899 */ /* 0x000fe40008011606 */
[----:B------:R-:W-:Y:S02]  /*3de0*/  ULEA.HI UR4, UR5, UR4, URZ, 0x5 ;  /* 0x0000000405047291 */ /* 0x000fe4000f8f28ff */
[----:B------:R-:W-:Y:S02]  /*3df0*/  UIADD3 UR5, UPT, UPT, UR18, 0x15400, URZ ;  /* 0x0001540012057890 */ /* 0x000fe4000fffe0ff */
[----:B------:R-:W-:-:S02]  /*3e00*/  USHF.R.S32.HI UR4, URZ, 0x5, UR4 ;  /* 0x00000005ff047899 */ /* 0x000fc40008011404 */
[----:B------:R-:W-:Y:S02]  /*3e10*/  USHF.R.U32.HI UR5, URZ, 0x4, UR5 ;  /* 0x00000004ff057899 */ /* 0x000fe40008011605 */
[----:B------:R-:W-:Y:S02]  /*3e20*/  UIMAD UR4, UR4, UR7, URZ ;  /* 0x00000007040472a4 */ /* 0x000fe4000f8e02ff */
[----:B------:R-:W-:Y:S02]  /*3e30*/  ULOP3.LUT UR6, UR6, 0x3fff, URZ, 0xc0, !UPT ;  /* 0x00003fff06067892 */ /* 0x000fe4000f8ec0ff */
[----:B-1----:R-:W-:Y:S02]  /*3e40*/  UIMAD UR4, UR4, UR8, URZ ;  /* 0x00000008040472a4 */ /* 0x002fe4000f8e02ff */
[----:B------:R-:W-:Y:S02]  /*3e50*/  ULOP3.LUT UR5, UR5, 0x3fff, URZ, 0xc0, !UPT ;  /* 0x00003fff05057892 */ /* 0x000fe4000f8ec0ff */
[----:B------:R-:W-:-:S02]  /*3e60*/  UIMAD UR7, UR4, UR9, URZ ;  /* 0x00000009040772a4 */ /* 0x000fc4000f8e02ff */
[----:B------:R-:W-:Y:S02]  /*3e70*/  UIADD3 UR4, UPT, UPT, UR18, 0x168, URZ ;  /* 0x0000016812047890 */ /* 0x000fe4000fffe0ff */
[----:B------:R-:W-:Y:S02]  /*3e80*/  ULOP3.LUT UR20, UR6, 0x10000, URZ, 0xfc, !UPT ;  /* 0x0001000006147892 */ /* 0x000fe4000f8efcff */
[----:B------:R-:W-:Y:S02]  /*3e90*/  UPRMT UR28, URZ, 0x654, UR4 ;  /* 0x00000654ff1c7896 */ /* 0x000fe40008000004 */
[----:B------:R-:W-:Y:S02]  /*3ea0*/  ULOP3.LUT UR21, UR5, 0x10000, URZ, 0xfc, !UPT ;  /* 0x0001000005157892 */ /* 0x000fe4000f8efcff */
[----:B------:R-:W-:Y:S02]  /*3eb0*/  UIADD3 UR29, UPT, UPT, UR7, -0x1, URZ ;  /* 0xffffffff071d7890 */ /* 0x000fe4000fffe0ff */
[----:B------:R-:W-:Y:S01]  /*3ec0*/  UISETP.GE.AND UP3, UPT, UR7, 0x1, UPT ;  /* 0x000000010700788c */ /* 0x000fe2000bf66270 */
[C---:B--2---:R-:W-:Y:S01]  /*3ed0*/  VIADD R5, R2.reuse, 0x80 ;  /* 0x0000008002057836 */ /* 0x044fe20000000000 */
[----:B------:R-:W-:-:S04]  /*3ee0*/  LOP3.LUT R4, R2, 0xffff, RZ, 0xc0, !PT ;  /* 0x0000ffff02047812 */ /* 0x000fc800078ec0ff */
[----:B------:R-:W-:-:S05]  /*3ef0*/  LOP3.LUT R5, R5, 0xffff, RZ, 0xc0, !PT ;  /* 0x0000ffff05057812 */ /* 0x000fca00078ec0ff */
[----:B------:R1:W-:Y:S02]  /*3f00*/  STL.64 [R1], R4 ;  /* 0x0000000401007387 */ /* 0x0003e40000100a00 */
.L_x_74:
[----:B-1----:R-:W-:-:S04]  /*3f10*/  SHF.L.U32 R4, R8, 0x1f, RZ ;  /* 0x0000001f08047819 */ /* 0x002fc800000006ff */
[----:B------:R-:W1:Y:S02]  /*3f20*/  SYNCS.PHASECHK.TRANS64.TRYWAIT P0, [UR18+0x160], R4 ;  /* 0x00016004ff0075a7 */ /* 0x000e640008001112 */
[----:B-12-4-:R-:W-:Y:S05]  /*3f30*/  @!P0 BRA `(.L_x_68) ;  /* 0x0000005c000c8947 */ /* 0x016fea0003800000 */
.L_x_185:
[----:B-1----:R-:W1:Y:S01]  /*3f40*/  LDS.128 R4, [UR18+0x1a0] ;  /* 0x0001a012ff047984 */ /* 0x002e620008000c00 */
[----:B------:R-:W-:Y:S01]  /*3f50*/  ULEA UR23, UR22, UR18, 0x3 ;  /* 0x0000001216177291 */ /* 0x000fe2000f8e18ff */
[----:B------:R-:W-:Y:S01]  /*3f60*/  SHF.L.U32 R0, R9, 0x1f, RZ ;  /* 0x0000001f09007819 */ /* 0x000fe200000006ff */
[----:B------:R-:W-:Y:S01]  /*3f70*/  @!PT LDS RZ, [RZ] ;  /* 0x00000000fffff984 */ /* 0x000fe20000000800 */
[----:B------:R-:W-:Y:S01]  /*3f80*/  @!PT LDS RZ, [RZ] ;  /* 0x00000000fffff984 */ /* 0x000fe20000000800 */
[----:B------:R-:W-:Y:S01]  /*3f90*/  @!PT LDS RZ, [RZ] ;  /* 0x00000000fffff984 */ /* 0x000fe20000000800 */
[----:B------:R-:W-:Y:S01]  /*3fa0*/  @!PT LDS RZ, [RZ] ;  /* 0x00000000fffff984 */ /* 0x000fe20000000800 */
[----:B------:R2:W-:Y:S06]  /*3fb0*/  MEMBAR.ALL.CTA ;  /* 0x0000000000007992 */ /* 0x0005ec0000008000 */
[----:B--2---:R-:W2:Y:S02]  /*3fc0*/  FENCE.VIEW.ASYNC.S ;  /* 0x00000000000073c6 */ /* 0x004ea40000000000 */
[----:B--2---:R-:W-:Y:S01]  /*3fd0*/  SYNCS.ARRIVE.TRANS64.RED.A1T0 RZ, [UR28], RZ ;  /* 0x000000ffffff79a7 */ /* 0x004fe2000810041c */
[----:B------:R-:W2:Y:S01]  /*3fe0*/  SYNCS.PHASECHK.TRANS64.TRYWAIT P0, [UR23+0x180], R0 ;  /* 0x00018000ff0075a7 */ /* 0x000ea20008001117 */
[----:B-1----:R-:W-:Y:S01]  /*3ff0*/  LOP3.LUT P2, RZ, R6, 0x1, RZ, 0xc0, !PT ;  /* 0x0000000106ff7812 */ /* 0x002fe2000784c0ff */
[----:B--2---:R-:W-:-:S12]  /*4000*/  @!P0 BRA `(.L_x_69) ;  /* 0x0000005800f08947 */ /* 0x004fd80003800000 */
.L_x_187:
[----:B------:R-:W-:Y:S05]  /*4010*/  BRA.U !UP3, `(.L_x_70) ;  /* 0x000000010bc87547 */ /* 0x000fea000b800000 */
[----:B-1----:R-:W-:Y:S01]  /*4020*/  IMAD.U32 R0, RZ, RZ, UR22 ;  /* 0x00000016ff007e24 */ /* 0x002fe2000f8e00ff */
[----:B------:R-:W-:-:S04]  /*4030*/  ULEA UR4, UR17, UR18, 0x3 ;  /* 0x0000001211047291 */ /* 0x000fc8000f8e18ff */
[----:B------:R-:W-:-:S05]  /*4040*/  LEA R0, R0, R1, 0x2 ;  /* 0x0000000100007211 */ /* 0x000fca00078e10ff */
[----:B------:R1:W5:Y:S01]  /*4050*/  LDL R4, [R0] ;  /* 0x0000000000047983 */ /* 0x0003620000100800 */
[----:B------:R-:W-:Y:S01]  /*4060*/  UPLOP3.LUT UP2, UPT, UPT, UPT, UPT, 0x40, 0x4 ;  /* 0x000000000004789c */ /* 0x000fe20003f4e870 */
[----:B------:R-:W-:Y:S01]  /*4070*/  UMOV UR15, UR29 ;  /* 0x0000001d000f7c82 */ /* 0x000fe20008000000 */
[----:B------:R-:W-:Y:S01]  /*4080*/  UMOV UR8, UR17 ;  /* 0x0000001100087c82 */ /* 0x000fe20008000000 */
[----:B-1----:R-:W-:-:S04]  /*4090*/  SHF.L.U32 R0, R3, 0x1f, RZ ;  /* 0x0000001f03007819 */ /* 0x002fc800000006ff */
[----:B------:R1:W2:Y:S04]  /*40a0*/  SYNCS.PHASECHK.TRANS64.TRYWAIT P1, [UR4], R0 ;  /* 0x00000000ff0075a7 */ /* 0x0002a80008021104 */
.L_x_73:
[----:B------:R-:W-:Y:S01]  /*40b0*/  ULEA UR16, UR8, UR18, 0x3 ;  /* 0x0000001208107291 */ /* 0x000fe2000f8e18ff */
[----:B--234-:R-:W-:Y:S11]  /*40c0*/  @P1 BRA `(.L_x_71) ;  /* 0x00000000000c1947 */ /* 0x01cff60003800000 */
[----:B------:R-:W-:Y:S04]  /*40d0*/  SHF.L.U32 R5, R3, 0x1f, RZ ;  /* 0x0000001f03057819 */ /* 0x000fe800000006ff */
[----:B------:R-:W2:Y:S02]  /*40e0*/  SYNCS.PHASECHK.TRANS64.TRYWAIT P0, [UR16], R5 ;  /* 0x00000005ff0075a7 */ /* 0x000ea40008001110 */
[----:B--2---:R-:W-:Y:S05]  /*40f0*/  @!P0 BRA `(.L_x_72) ;  /* 0x0000005800cc8947 */ /* 0x004fea0003800000 */
.L_x_71:
[----:B------:R-:W-:Y:S01]  /*4100*/  UISETP.NE.AND UP0, UPT, UR15, URZ, UPT ;  /* 0x000000ff0f00728c */ /* 0x000fe2000bf05270 */
[----:B------:R-:W-:Y:S01]  /*4110*/  PLOP3.LUT P1, PT, PT, PT, PT, 0x80, 0x8 ;  /* 0x000000000008781c */ /* 0x000fe20003f2f070 */
[----:B------:R-:W-:Y:S02]  /*4120*/  UIADD3 UR4, UPT, UPT, UR8, 0x1, URZ ;  /* 0x0000000108047890 */ /* 0x000fe4000fffe0ff */
[----:B------:R-:W-:Y:S02]  /*4130*/  ULEA UR10, UR8, UR21, 0x9 ;  /* 0x00000015080a7291 */ /* 0x000fe4000f8e48ff */
[----:B------:R-:W-:Y:S01]  /*4140*/  UISETP.NE.AND UP1, UPT, UR4, 0x11, UPT ;  /* 0x000000110400788c */ /* 0x000fe2000bf25270 */
[----:B------:R-:W-:Y:S01]  /*4150*/  PLOP3.LUT P0, PT, PT, PT, UP0, 0x80, 0x8 ;  /* 0x000000000008781c */ /* 0x000fe20003f0f008 */
[----:B------:R-:W-:Y:S02]  /*4160*/  ULEA UR8, UR8, UR20, 0x8 ;  /* 0x0000001408087291 */ /* 0x000fe4000f8e40ff */
[----:B------:R-:W-:Y:S02]  /*4170*/  USEL UR5, URZ, 0x1, UP1 ;  /* 0x00000001ff057887 */ /* 0x000fe40008800000 */
[----:B------:R-:W-:Y:S02]  /*4180*/  USEL UR17, UR4, URZ, UP1 ;  /* 0x000000ff04117287 */ /* 0x000fe40008800000 */
[----:B------:R-:W-:Y:S02]  /*4190*/  UIADD3 UR12, UPT, UPT, UR10, 0x2, URZ ;  /* 0x000000020a0c7890 */ /* 0x000fe4000fffe0ff */
[----:B------:R-:W-:Y:S01]  /*41a0*/  @UP0 ULEA UR4, UR17, UR18, 0x3 ;  /* 0x0000001211040291 */ /* 0x000fe2000f8e18ff */
[----:B------:R-:W-:Y:S01]  /*41b0*/  LOP3.LUT R3, R3, UR5, RZ, 0x3c, !PT ;  /* 0x0000000503037c12 */ /* 0x000fe2000f8e3cff */
[----:B------:R-:W-:Y:S02]  /*41c0*/  UIADD3 UR6, UPT, UPT, UR8, 0x2, URZ ;  /* 0x0000000208067890 */ /* 0x000fe4000fffe0ff */
[----:B------:R-:W-:Y:S01]  /*41d0*/  UIADD3 UR5, UPT, UPT, UR16, 0x88, URZ ;  /* 0x0000008810057890 */ /* 0x000fe2000fffe0ff */
[----:B-1----:R-:W-:Y:S01]  /*41e0*/  @P0 SHF.L.U32 R0, R3, 0x1f, RZ ;  /* 0x0000001f03000819 */ /* 0x002fe200000006ff */
[----:B------:R-:W-:Y:S01]  /*41f0*/  UMOV UR11, 0x80004020 ;  /* 0x80004020000b7882 */ /* 0x000fe20000000000 */
[----:B------:R-:W-:Y:S01]  /*4200*/  UMOV UR9, 0x80004020 ;  /* 0x8000402000097882 */ /* 0x000fe20000000000 */
[----:B------:R-:W-:Y:S01]  /*4210*/  UMOV UR13, 0x80004020 ;  /* 0x80004020000d7882 */ /* 0x000fe20000000000 */
[----:B------:R3:W4:Y:S01]  /*4220*/  @P0 SYNCS.PHASECHK.TRANS64.TRYWAIT P1, [UR4], R0 ;  /* 0x00000000ff0005a7 */ /* 0x0007220008021104 */
[----:B------:R-:W-:Y:S11]  /*4230*/  ELECT P0, URZ, PT ;  /* 0x0000000000ff782f */ /* 0x000ff60003800000 */
[----:B------:R-:W-:Y:S02]  /*4240*/  @!UPT UIADD3 URZ, UPT, UPT, URZ, URZ, URZ ;  /* 0x000000fffffff290 */ /* 0x000fe4000fffe0ff */
[C---:B-----5:R-:W-:Y:S02]  /*4250*/  @P0 R2UR.BROADCAST UR4, R4.reuse ;  /* 0x00000000040402ca */ /* 0x060fe400008e0000 */
[----:B------:R-:W-:Y:S11]  /*4260*/  ELECT P0, URZ, PT ;  /* 0x0000000000ff782f */ /* 0x000ff60003800000 */
[----:B------:R-:W-:Y:S02]  /*4270*/  @!UPT UIADD3 URZ, UPT, UPT, URZ, URZ, URZ ;  /* 0x000000fffffff290 */ /* 0x000fe4000fffe0ff */
[----:B------:R-:W-:Y:S01]  /*4280*/  @P0 R2UR.BROADCAST UR14, R4 ;  /* 0x00000000040e02ca */ /* 0x000fe200008e0000 */
[----:B------:R-:W-:Y:S01]  /*4290*/  UMOV UR7, 0x80004020 ;  /* 0x8000402000077882 */ /* 0x000fe20000000000 */
[----:B------:R1:W-:Y:S01]  /*42a0*/  UTCHMMA gdesc[UR8], gdesc[UR10], tmem[UR4], tmem[UR26], idesc[UR27], UP2 ;  /* 0x00ff1a0a080075ea */ /* 0x0003e20009000004 */
[----:B------:R-:W-:Y:S10]  /*42b0*/  UPLOP3.LUT UP2, UPT, UPT, UPT, UPT, 0x80, 0x8 ;  /* 0x000000000008789c */ /* 0x000ff40003f4f070 */
[----:B------:R3:W-:Y:S01]  /*42c0*/  UTCHMMA gdesc[UR6], gdesc[UR12], tmem[UR14], tmem[UR24], idesc[UR25], UPT ;  /* 0x00ff180c060075ea */ /* 0x0007e2000b80000e */
[----:B------:R3:W-:Y:S01]  /*42d0*/  UTCBAR.MULTICAST [UR5], URZ, UR19 ;  /* 0x000000ff050073e9 */ /* 0x0007e20008000813 */
[----:B-1----:R-:W-:Y:S02]  /*42e0*/  UIADD3 UR4, UPT, UPT, UR15, 0x1, URZ ;  /* 0x000000010f047890 */ /* 0x002fe4000fffe0ff */
[----:B------:R-:W-:Y:S02]  /*42f0*/  UIADD3 UR9, UPT, UPT, UR15, -0x1, URZ ;  /* 0xffffffff0f097890 */ /* 0x000fe4000fffe0ff */
[----:B------:R-:W-:Y:S01]  /*4300*/  UISETP.GT.U32.AND UP0, UPT, UR4, 0x1, UPT ;  /* 0x000000010400788c */ /* 0x000fe2000bf04070 */
[----:B------:R-:W-:Y:S04]  /*4310*/  UMOV UR8, UR17 ;  /* 0x0000001100087c82 */ /* 0x000fe80008000000 */
[----:B------:R-:W-:Y:S04]  /*4320*/  UMOV UR15, UR9 ;  /* 0x00000009000f7c82 */ /* 0x000fe80008000000 */
[----:B------:R-:W-:Y:S05]  /*4330*/  BRA.U UP0, `(.L_x_73) ;  /* 0xfffffffd005c7547 */ /* 0x000fea000b83ffff */
.L_x_70:
[----:B------:R-:W-:Y:S01]  /*4340*/  UIADD3 UR4, UPT, UPT, UR22, 0x1, URZ ;  /* 0x0000000116047890 */ /* 0x000fe2000fffe0ff */
[----:B------:R-:W-:Y:S01]  /*4350*/  LOP3.LUT R8, R8, 0x1, RZ, 0x3c, !PT ;  /* 0x0000000108087812 */ /* 0x000fe200078e3cff */
[----:B---3--:R-:W-:Y:S02]  /*4360*/  UIADD3 UR5, UPT, UPT, UR23, 0x170, URZ ;  /* 0x0000017017057890 */ /* 0x008fe4000fffe0ff */
[----:B------:R-:W-:-:S04]  /*4370*/  UISETP.NE.AND UP0, UPT, UR4, 0x2, UPT ;  /* 0x000000020400788c */ /* 0x000fc8000bf05270 */
[----:B------:R-:W-:Y:S02]  /*4380*/  USEL UR6, URZ, 0x1, UP0 ;  /* 0x00000001ff067887 */ /* 0x000fe40008000000 */
[----:B------:R-:W-:Y:S01]  /*4390*/  USEL UR22, UR4, URZ, UP0 ;  /* 0x000000ff04167287 */ /* 0x000fe20008000000 */
[----:B------:R2:W-:Y:S03]  /*43a0*/  UTCBAR [UR5], URZ ;  /* 0x000000ff050073e9 */ /* 0x0005e600080000ff */
[----:B------:R-:W-:Y:S01]  /*43b0*/  LOP3.LUT R9, R9, UR6, RZ, 0x3c, !PT ;  /* 0x0000000609097c12 */ /* 0x000fe2000f8e3cff */
[----:B------:R-:W-:Y:S07]  /*43c0*/  @P2 BRA `(.L_x_74) ;  /* 0xfffffff800d02947 */ /* 0x000fee000383ffff */
[----:B------:R-:W3:Y:S01]  /*43d0*/  S2UR UR6, SR_CgaCtaId ;  /* 0x00000000000679c3 */ /* 0x000ee20000008800 */
[----:B------:R-:W-:Y:S01]  /*43e0*/  ELECT P0, URZ, PT ;  /* 0x0000000000ff782f */ /* 0x000fe20003800000 */
[----:B-1----:R-:W-:Y:S01]  /*43f0*/  IMAD.MOV.U32 R0, RZ, RZ, 0x1 ;  /* 0x00000001ff007424 */ /* 0x002fe200078e00ff */
[----:B------:R-:W-:Y:S01]  /*4400*/  UIADD3 UR18, UPT, UPT, UR18, 0x180, URZ ;  /* 0x0000018012127890 */ /* 0x000fe2000fffe0ff */
[----:B------:R-:W-:Y:S01]  /*4410*/  SHF.L.U32 R3, R9, 0x1f, RZ ;  /* 0x0000001f09037819 */ /* 0x000fe200000006ff */
[----:B------:R-:W-:-:S03]  /*4420*/  UMOV UR4, 0x40 ;  /* 0x0000004000047882 */ /* 0x000fc60000000000 */
[----:B------:R-:W-:Y:S01]  /*4430*/  UVIRTCOUNT.DEALLOC.SMPOOL 0x80 ;  /* 0x000000800000784c */ /* 0x000fe20000000000 */
[----:B---3--:R-:W-:Y:S02]  /*4440*/  ULEA UR6, UR6, UR4, 0x18 ;  /* 0x0000000406067291 */ /* 0x008fe4000f8ec0ff */
[----:B------:R-:W-:-:S07]  /*4450*/  ULEA UR4, UR22, UR18, 0x3 ;  /* 0x0000001216047291 */ /* 0x000fce000f8e18ff */
[----:B------:R1:W-:Y:S02]  /*4460*/  @P0 STS.U8 [UR6+0x1c], R0 ;  /* 0x00001c00ff000988 */ /* 0x0003e40008000006 */
[----:B------:R-:W3:Y:S02]  /*4470*/  SYNCS.PHASECHK.TRANS64.TRYWAIT P0, [UR4], R3 ;  /* 0x00000003ff0075a7 */ /* 0x000ee40008001104 */
[----:B-1-3--:R-:W-:Y:S05]  /*4480*/  @!P0 BRA `(.L_x_75) ;  /* 0x0000005800008947 */ /* 0x00afea0003800000 */
.L_x_190:
[----:B------:R-:W-:-:S04]  /*4490*/  UIADD3 UR4, UPT, UPT, UR22, 0x1, URZ ;  /* 0x0000000116047890 */ /* 0x000fc8000fffe0ff */
[----:B------:R-:W-:-:S04]  /*44a0*/  UISETP.NE.AND UP0, UPT, UR4, 0x2, UPT ;  /* 0x000000020400788c */ /* 0x000fc8000bf05270 */
[----:B--2---:R-:W-:Y:S02]  /*44b0*/  USEL UR5, URZ, 0x1, UP0 ;  /* 0x00000001ff057887 */ /* 0x004fe40008000000 */
[----:B------:R-:W-:-:S04]  /*44c0*/  USEL UR4, UR4, URZ, UP0 ;  /* 0x000000ff04047287 */ /* 0x000fc80008000000 */
[----:B------:R-:W-:Y:S01]  /*44d0*/  ULEA UR4, UR4, UR18, 0x3 ;  /* 0x0000001204047291 */ /* 0x000fe2000f8e18ff */
[----:B-1----:R-:W-:-:S04]  /*44e0*/  LOP3.LUT R3, R9, UR5, RZ, 0x3c, !PT ;  /* 0x0000000509037c12 */ /* 0x002fc8000f8e3cff */
[----:B------:R-:W-:-:S04]  /*44f0*/  SHF.L.U32 R3, R3, 0x1f, RZ ;  /* 0x0000001f03037819 */ /* 0x000fc800000006ff */
[----:B------:R-:W1:Y:S02]  /*4500*/  SYNCS.PHASECHK.TRANS64.TRYWAIT P0, [UR4], R3 ;  /* 0x00000003ff0075a7 */ /* 0x000e640008001104 */
[----:B-1----:R-:W-:Y:S05]  /*4510*/  @!P0 BRA `(.L_x_76) ;  /* 0x0000005400f48947 */ /* 0x002fea0003800000 */
.L_x_192:
[----:B------:R-:W-:Y:S01]  /*4520*/  NOP ;  /* 0x0000000000007918 */ /* 0x000fe20000000000 */
[----:B-1----:R-:W1:Y:S01]  /*4530*/  LDS R0, [UR6+0x14] ;  /* 0x00001406ff007984 */ /* 0x002e620008000800 */
[----:B------:R-:W-:Y:S01]  /*4540*/  LOP3.LUT R3, R2, 0xffff, RZ, 0xc0, !PT ;  /* 0x0000ffff02037812 */ /* 0x000fe200078ec0ff */
[----:B------:R-:W-:-:S03]  /*4550*/  IMAD.MOV.U32 R2, RZ, RZ, 0xffff ;  /* 0x0000ffffff027424 */ /* 0x000fc600078e00ff */
[----:B------:R-:W-:-:S04]  /*4560*/  SHF.R.U32.HI R3, RZ, 0x5, R3 ;  /* 0x00000005ff037819 */ /* 0x000fc80000011603 */
[----:B------:R-:W-:-:S04]  /*4570*/  SHF.L.U32 R2, R2, R3, RZ ;  /* 0x0000000302027219 */ /* 0x000fc800000006ff */
[----:B-1----:R-:W-:-:S04]  /*4580*/  LOP3.LUT R0, R0, R2, RZ, 0xc0, !PT ;  /* 0x0000000200007212 */ /* 0x002fc800078ec0ff */
[----:B------:R-:W-:Y:S01]  /*4590*/  ISETP.NE.AND P0, PT, R0, R2, PT ;  /* 0x000000020000720c */ /* 0x000fe20003f05270 */
[----:B------:R-:W-:-:S05]  /*45a0*/  IMAD.MOV.U32 R0, RZ, RZ, 0x1 ;  /* 0x00000001ff007424 */ /* 0x000fca00078e00ff */
[----:B------:R-:W-:-:S07]  /*45b0*/  SHF.L.U32 R0, R0, R3, RZ ;  /* 0x0000000300007219 */ /* 0x000fce00000006ff */
[----:B------:R-:W-:Y:S05]  /*45c0*/  @P0 BRA `(.L_x_77) ;  /* 0x00000000005c0947 */ /* 0x000fea0003800000 */
[----:B------:R-:W1:Y:S02]  /*45d0*/  LDS R3, [UR6+0x18] ;  /* 0x00001806ff037984 */ /* 0x000e640008000800 */
[----:B-1----:R-:W-:-:S04]  /*45e0*/  LOP3.LUT R3, R3, R0, RZ, 0xc0, !PT ;  /* 0x0000000003037212 */ /* 0x002fc800078ec0ff */
[----:B------:R-:W-:-:S13]  /*45f0*/  ISETP.NE.AND P0, PT, R3, R0, PT ;  /* 0x000000000300720c */ /* 0x000fda0003f05270 */
[----:B------:R-:W-:Y:S05]  /*4600*/  @P0 BRA `(.L_x_78) ;  /* 0x0000000000400947 */ /* 0x000fea0003800000 */
[----:B------:R-:W-:Y:S01]  /*4610*/  R2UR UR4, R2 ;  /* 0x00000000020472ca */ /* 0x000fe200000e0000 */
[----:B------:R-:W1:Y:S01]  /*4620*/  S2R R3, SR_LANEID ;  /* 0x0000000000037919 */ /* 0x000e620000000000 */
[----:B------:R-:W-:-:S04]  /*4630*/  LOP3.LUT R0, RZ, R0, RZ, 0x33, !PT ;  /* 0x00000000ff007212 */ /* 0x000fc800078e33ff */
[----:B------:R-:W2:Y:S07]  /*4640*/  REDUX UR7, R0 ;  /* 0x00000000000773c4 */ /* 0x000eae0000000000 */
[----:B------:R-:W-:-:S03]  /*4650*/  ULOP3.LUT UR5, URZ, UR4, URZ, 0x33, !UPT ;  /* 0x00000004ff057292 */ /* 0x000fc6000f8e33ff */
[----:B------:R-:W-:Y:S02]  /*4660*/  VOTEU.ANY UR4, UPT, PT ;  /* 0x0000000000047886 */ /* 0x000fe400038e0100 */
[----:B------:R-:W-:Y:S01]  /*4670*/  UFLO.U32 UR4, UR4 ;  /* 0x00000004000472bd */ /* 0x000fe200080e0000 */
[----:B------:R-:W-:-:S04]  /*4680*/  IMAD.U32 R2, RZ, RZ, UR5 ;  /* 0x00000005ff027e24 */ /* 0x000fc8000f8e00ff */
[----:B------:R-:W3:Y:S02]  /*4690*/  REDUX UR8, R2 ;  /* 0x00000000020873c4 */ /* 0x000ee40000000000 */
[----:B------:R1:W-:Y:S01]  /*46a0*/  UTCATOMSWS.AND URZ, UR5 ;  /* 0x0000000500ff79e3 */ /* 0x0003e20008000000 */
[----:B--2---:R-:W-:Y:S01]  /*46b0*/  IMAD.U32 R0, RZ, RZ, UR7 ;  /* 0x00000007ff007e24 */ /* 0x004fe2000f8e00ff */
[----:B-1----:R-:W-:Y:S01]  /*46c0*/  ISETP.EQ.U32.AND P0, PT, R3, UR4, PT ;  /* 0x0000000403007c0c */ /* 0x002fe2000bf02070 */
[----:B---3--:R-:W-:-:S12]  /*46d0*/  IMAD.U32 R2, RZ, RZ, UR8 ;  /* 0x00000008ff027e24 */ /* 0x008fd8000f8e00ff */
[----:B------:R1:W-:Y:S04]  /*46e0*/  @P0 ATOMS.AND RZ, [UR6+0x14], R2 ;  /* 0x00001402ffff098c */ /* 0x0003e8000a800006 */
[----:B------:R1:W-:Y:S01]  /*46f0*/  @P0 ATOMS.AND RZ, [UR6+0x18], R0 ;  /* 0x00001800ffff098c */ /* 0x0003e2000a800006 */
[----:B------:R-:W-:Y:S05]  /*4700*/  BRA `(.L_x_79) ;  /* 0x0000000000147947 */ /* 0x000fea0003800000 */
.L_x_78:
[----:B------:R-:W-:Y:S02]  /*4710*/  MOV R2, 0x4730 ;  /* 0x0000473000027802 */ /* 0x000fe40000000f00 */
[----:B----45:R-:W-:Y:S05]  /*4720*/  CALL.REL.NOINC `($__internal_0_$__cuda_sm10x_tcgen05_guardrail_trap_col_being_dealloced_not_returned_by_alloc) ;  /* 0x0000005800e07944 */ /* 0x030fea0003c00000 */
[----:B------:R-:W-:Y:S05]  /*4730*/  BRA `(.L_x_79) ;  /* 0x0000000000087947 */ /* 0x000fea0003800000 */
.L_x_77:
[----:B------:R-:W-:Y:S02]  /*4740*/  MOV R2, 0x4760 ;  /* 0x0000476000027802 */ /* 0x000fe40000000f00 */
[----:B----45:R-:W-:Y:S05]  /*4750*/  CALL.REL.NOINC `($__internal_2_$__cuda_sm10x_tcgen05_guardrail_trap_unallocated_columns_being_dealloced) ;  /* 0x0000005800ec7944 */ /* 0x030fea0003c00000 */
.L_x_79:
[----:B------:R-:W-:Y:S01]  /*4760*/  NOP ;  /* 0x0000000000007918 */ /* 0x000fe20000000000 */
[----:B------:R-:W-:Y:S05]  /*4770*/  EXIT ;  /* 0x000000000000794d */ /* 0x000fea0003800000 */
.L_x_63:
[----:B------:R-:W-:-:S09]  /*4780*/  UISETP.NE.OR UP0, UPT, UR18, 0x3, !UP3 ;  /* 0x000000031200788c */ /* 0x000fd2000df05670 */
[----:B------:R-:W-:Y:S05]  /*4790*/  BRA.U UP0, `(.L_x_80) ;  /* 0x0000001100e87547 */ /* 0x000fea000b800000 */
[----:B------:R-:W2:Y:S01]  /*47a0*/  LDCU.64 UR4, c[0x0][0x988] ;  /* 0x00013100ff0477ac */ /* 0x000ea20008000a00 */
[----:B------:R-:W3:Y:S01]  /*47b0*/  S2UR UR10, SR_CgaCtaId ;  /* 0x00000000000a79c3 */ /* 0x000ee20000008800 */
[----:B------:R-:W-:Y:S01]  /*47c0*/  HFMA2 R10, -RZ, RZ, 0, 5.9604644775390625e-08 ;  /* 0x00000001ff0a7431 */ /* 0x000fe200000001ff */
[----:B------:R-:W-:Y:S01]  /*47d0*/  MOV R9, RZ ;  /* 0x000000ff00097202 */ /* 0x000fe20000000f00 */
[----:B------:R-:W4:Y:S01]  /*47e0*/  LDCU UR44, c[0x0][0x370] ;  /* 0x00006e00ff2c77ac */ /* 0x000f220008000800 */
[----:B------:R-:W-:Y:S01]  /*47f0*/  HFMA2 R3, -RZ, RZ, 0, 0.00048828125 ;  /* 0x00001000ff037431 */ /* 0x000fe200000001ff */
[----:B------:R-:W4:Y:S03]  /*4800*/  LDCU.128 UR28, c[0x0][0xc10] ;  /* 0x00018200ff1c77ac */ /* 0x000f260008000c00 */
[----:B------:R-:W1:Y:S01]  /*4810*/  LDC.64 R12, c[0x0][0x348] ;  /* 0x0000d200ff0c7b82 */ /* 0x000e620000000a00 */
[----:B------:R-:W3:Y:S01]  /*4820*/  LDCU UR38, c[0x0][0x374] ;  /* 0x00006e80ff2677ac */ /* 0x000ee20008000800 */
[----:B------:R-:W3:Y:S01]  /*4830*/  LDCU.64 UR26, c[0x0][0x990] ;  /* 0x00013200ff1a77ac */ /* 0x000ee20008000a00 */
[----:B------:R-:W3:Y:S01]  /*4840*/  LDCU UR17, c[0x0][0xc0c] ;  /* 0x00018180ff1177ac */ /* 0x000ee20008000800 */
[----:B--2---:R-:W-:Y:S01]  /*4850*/  UISETP.NE.U32.AND UP0, UPT, UR4, URZ, UPT ;  /* 0x000000ff0400728c */ /* 0x004fe2000bf05070 */
[----:B------:R-:W2:Y:S01]  /*4860*/  LDCU.128 UR32, c[0x0][0xa80] ;  /* 0x00015000ff2077ac */ /* 0x000ea20008000c00 */
[----:B------:R-:W2:Y:S01]  /*4870*/  LDCU UR55, c[0x0][0xc20] ;  /* 0x00018400ff3777ac */ /* 0x000ea20008000800 */
[----:B------:R-:W1:Y:S01]  /*4880*/  LDCU UR4, c[0x0][0xc30] ;  /* 0x00018600ff0477ac */ /* 0x000e620008000800 */
[----:B------:R-:W1:Y:S01]  /*4890*/  LDCU.128 UR40, c[0x0][0xa90] ;  /* 0x00015200ff2877ac */ /* 0x000e620008000c00 */
[----:B------:R-:W-:Y:S01]  /*48a0*/  UMOV UR20, 0x400 ;  /* 0x0000040000147882 */ /* 0x000fe20000000000 */
[----:B----4-:R-:W-:-:S02]  /*48b0*/  UIMAD.WIDE.U32 UR6, UR44, UR28, URZ ;  /* 0x0000001c2c0672a5 */ /* 0x010fc4000f8e00ff */
[----:B---3--:R-:W-:Y:S02]  /*48c0*/  UIMAD.WIDE.U32 UR8, UR38, UR31, URZ ;  /* 0x0000001f260872a5 */ /* 0x008fe4000f8e00ff */
[----:B------:R-:W-:Y:S02]  /*48d0*/  ULEA UR20, UR10, UR20, 0x18 ;  /* 0x000000140a147291 */ /* 0x000fe4000f8ec0ff */
[----:B------:R-:W-:Y:S02]  /*48e0*/  UISETP.NE.AND.EX UP5, UPT, UR5, URZ, UPT, UP0 ;  /* 0x000000ff0500728c */ /* 0x000fe4000bfa5300 */
[----:B------:R-:W-:Y:S02]  /*48f0*/  UISETP.NE.U32.AND UP6, UPT, UR26, URZ, UPT ;  /* 0x000000ff1a00728c */ /* 0x000fe4000bfc5070 */
[----:B------:R-:W-:Y:S02]  /*4900*/  UIADD3 UR46, UPT, UPT, UR20, 0x128, URZ ;  /* 0x00000128142e7890 */ /* 0x000fe4000fffe0ff */
[----:B------:R-:W-:-:S02]  /*4910*/  UIADD3 UR45, UPT, UPT, UR20, 0x168, URZ ;  /* 0x00000168142d7890 */ /* 0x000fc4000fffe0ff */
[----:B------:R-:W-:Y:S02]  /*4920*/  UIADD3 UR37, UPT, UPT, UR20, 0x110, URZ ;  /* 0x0000011014257890 */ /* 0x000fe4000fffe0ff */
[----:B------:R-:W-:Y:S02]  /*4930*/  UIADD3 UR36, UPT, UPT, UR20, 0x118, URZ ;  /* 0x0000011814247890 */ /* 0x000fe4000fffe0ff */
[----:B------:R-:W-:Y:S02]  /*4940*/  UIADD3 UR25, UPT, UPT, UR20, 0x120, URZ ;  /* 0x0000012014197890 */ /* 0x000fe4000fffe0ff */
[----:B------:R-:W-:Y:S02]  /*4950*/  UISETP.NE.AND UP0, UPT, UR39, 0x1, UPT ;  /* 0x000000012700788c */ /* 0x000fe4000bf05270 */
[----:B------:R-:W-:Y:S02]  /*4960*/  UISETP.GE.AND UP2, UPT, UR39, 0x1, UPT ;  /* 0x000000012700788c */ /* 0x000fe4000bf46270 */
[----:B------:R-:W-:Y:S01]  /*4970*/  UISETP.NE.AND UP0, UPT, UR17, 0x1, UPT ;  /* 0x000000011100788c */ /* 0x000fe2000bf05270 */
[----:B------:R-:W-:Y:S01]  /*4980*/  UMOV UR53, UR7 ;  /* 0x0000000700357c82 */ /* 0x000fe20008000000 */
[----:B------:R-:W-:Y:S01]  /*4990*/  UMOV UR50, UR9 ;  /* 0x0000000900327c82 */ /* 0x000fe20008000000 */
[----:B------:R-:W-:-:S02]  /*49a0*/  USEL UR54, URZ, 0x1, UP4 ;  /* 0x00000001ff367887 */ /* 0x000fc4000a000000 */
[----:B------:R-:W-:Y:S02]  /*49b0*/  UISETP.NE.AND UP2, UPT, UR30, 0x1, UPT ;  /* 0x000000011e00788c */ /* 0x000fe4000bf45270 */
[----:B--2---:R-:W-:Y:S01]  /*49c0*/  UISETP.NE.AND UP0, UPT, UR32, 0x1, UPT ;  /* 0x000000012000788c */ /* 0x004fe2000bf05270 */
[----:B------:R-:W2:Y:S01]  /*49d0*/  LDCU UR56, c[0x0][0xaa0] ;  /* 0x00015400ff3877ac */ /* 0x000ea20008000800 */
[----:B------:R-:W-:Y:S01]  /*49e0*/  UPLOP3.LUT UP4, UPT, UPT, UPT, UPT, 0x40, 0x4 ;  /* 0x000000000004789c */ /* 0x000fe20003f8e870 */
[----:B------:R-:W3:Y:S01]  /*49f0*/  LDCU.64 UR18, c[0x0][0xc28] ;  /* 0x00018500ff1277ac */ /* 0x000ee20008000a00 */
[----:B------:R-:W-:Y:S02]  /*4a00*/  UISETP.NE.AND.EX UP6, UPT, UR27, URZ, UPT, UP6 ;  /* 0x000000ff1b00728c */ /* 0x000fe4000bfc5360 */
[----:B------:R-:W-:Y:S02]  /*4a10*/  UPRMT UR46, UR10, 0x654, UR46 ;  /* 0x000006540a2e7896 */ /* 0x000fe4000800002e */
[----:B------:R-:W-:-:S02]  /*4a20*/  UPRMT UR45, URZ, 0x654, UR45 ;  /* 0x00000654ff2d7896 */ /* 0x000fc4000800002d */
[----:B------:R-:W-:Y:S02]  /*4a30*/  UPRMT UR49, UR10, 0x654, UR37 ;  /* 0x000006540a317896 */ /* 0x000fe40008000025 */
[----:B------:R-:W-:Y:S02]  /*4a40*/  UPRMT UR48, UR10, 0x654, UR36 ;  /* 0x000006540a307896 */ /* 0x000fe40008000024 */
[----:B------:R-:W-:Y:S02]  /*4a50*/  UPRMT UR47, UR10, 0x654, UR25 ;  /* 0x000006540a2f7896 */ /* 0x000fe40008000019 */
[----:B------:R-:W-:Y:S02]  /*4a60*/  USHF.R.U32.HI UR53, URZ, UR29, UR53 ;  /* 0x0000001dff357299 */ /* 0x000fe40008011635 */
[----:B------:R-:W-:Y:S02]  /*4a70*/  USHF.R.U32.HI UR50, URZ, UR55, UR50 ;  /* 0x00000037ff327299 */ /* 0x000fe40008011632 */
[----:B-1----:R-:W-:-:S02]  /*4a80*/  UISETP.NE.AND UP3, UPT, UR4, 0x1, UPT ;  /* 0x000000010400788c */ /* 0x002fc4000bf65270 */
[----:B------:R-:W-:Y:S02]  /*4a90*/  UISETP.NE.AND UP2, UPT, UR35, 0x1, UPT ;  /* 0x000000012300788c */ /* 0x000fe4000bf45270 */
[----:B--23--:R-:W-:-:S11]  /*4aa0*/  UISETP.NE.AND UP0, UPT, UR42, 0x1, UPT ;  /* 0x000000012a00788c */ /* 0x00cfd6000bf05270 */
.L_x_91:
[----:B------:R-:W-:Y:S04]  /*4ab0*/  SHF.L.U32 R2, R9, 0x1f, RZ ;  /* 0x0000001f09027819 */ /* 0x000fe800000006ff */
[----:B-1----:R-:W1:Y:S02]  /*4ac0*/  SYNCS.PHASECHK.TRANS64.TRYWAIT P0, [UR20+0x160], R2 ;  /* 0x00016002ff0075a7 */ /* 0x002e640008001114 */
[----:B-1----:R-:W-:Y:S05]  /*4ad0*/  @!P0 BRA `(.L_x_81) ;  /* 0x00000050009c8947 */ /* 0x002fea0003800000 */
.L_x_194:
[----:B------:R-:W2:Y:S01]  /*4ae0*/  LDS.128 R4, [UR20+0x1a0] ;  /* 0x0001a014ff047984 */ /* 0x000ea20008000c00 */
[----:B------:R-:W-:Y:S01]  /*4af0*/  UISETP.GE.AND UP0, UPT, UR39, 0x1, UPT ;  /* 0x000000012700788c */ /* 0x000fe2000bf06270 */
[----:B------:R-:W-:Y:S01]  /*4b00*/  @!PT LDS RZ, [RZ] ;  /* 0x00000000fffff984 */ /* 0x000fe20000000800 */
[----:B------:R-:W-:Y:S01]  /*4b10*/  @!PT LDS RZ, [RZ] ;  /* 0x00000000fffff984 */ /* 0x000fe20000000800 */
[----:B------:R-:W-:Y:S01]  /*4b20*/  @!PT LDS RZ, [RZ] ;  /* 0x00000000fffff984 */ /* 0x000fe20000000800 */
[----:B------:R-:W-:Y:S01]  /*4b30*/  @!PT LDS RZ, [RZ] ;  /* 0x00000000fffff984 */ /* 0x000fe20000000800 */
[----:B------:R3:W-:Y:S06]  /*4b40*/  MEMBAR.ALL.CTA ;  /* 0x0000000000007992 */ /* 0x0007ec0000008000 */
[----:B---3--:R-:W3:Y:S02]  /*4b50*/  FENCE.VIEW.ASYNC.S ;  /* 0x00000000000073c6 */ /* 0x008ee40000000000 */
[----:B---3--:R-:W-:Y:S01]  /*4b60*/  SYNCS.ARRIVE.TRANS64.RED.A1T0 RZ, [UR45], RZ ;  /* 0x000000ffffff79a7 */ /* 0x008fe2000810042d */
[----:B--2---:R-:W-:Y:S11]  /*4b70*/  LOP3.LUT P0, RZ, R6, 0x1, RZ, 0xc0, !PT ;  /* 0x0000000106ff7812 */ /* 0x004ff6000780c0ff */
[----:B------:R-:W-:Y:S02]  /*4b80*/  @!UPT UIADD3 URZ, UPT, UPT, URZ, URZ, URZ ;  /* 0x000000fffffff290 */ /* 0x000fe4000fffe0ff */
[----:B------:R-:W-:Y:S01]  /*4b90*/  VOTEU.ANY UP2, P0 ;  /* 0x0000000000ff7886 */ /* 0x000fe20000040100 */
[----:B------:R-:W-:Y:S11]  /*4ba0*/  PLOP3.LUT P0, PT, PT, PT, UP2, 0x80, 0x8 ;  /* 0x000000000008781c */ /* 0x000ff60003f0f028 */
[----:B------:R-:W-:Y:S02]  /*4bb0*/  @!UPT UIADD3 URZ, UPT, UPT, URZ, URZ, URZ ;  /* 0x000000fffffff290 */ /* 0x000fe4000fffe0ff */
[----:B-1----:R-:W-:Y:S02]  /*4bc0*/  @P0 MOV R2, R4 ;  /* 0x0000000400020202 */ /* 0x002fe40000000f00 */
[----:B------:R-:W-:Y:S02]  /*4bd0*/  @P0 LOP3.LUT R0, R5, 0xffff, RZ, 0xc0, !PT ;  /* 0x0000ffff05000812 */ /* 0x000fe400078ec0ff */
[----:B------:R-:W-:Y:S02]  /*4be0*/  @P0 R2UR UR5, R2 ;  /* 0x00000000020502ca */ /* 0x000fe400000e0000 */
[----:B------:R-:W-:Y:S11]  /*4bf0*/  @P0 R2UR UR4, R0 ;  /* 0x00000000000402ca */ /* 0x000ff600000e0000 */
[----:B------:R-:W-:Y:S02]  /*4c00*/  @UP2 UMOV UR16, UR5 ;  /* 0x0000000500102c82 */ /* 0x000fe40008000000 */
[----:B------:R-:W-:Y:S01]  /*4c10*/  @UP2 UMOV UR15, UR4 ;  /* 0x00000004000f2c82 */ /* 0x000fe20008000000 */
[----:B------:R-:W-:Y:S05]  /*4c20*/  BRA.U !UP0, `(.L_x_82) ;  /* 0x0000000108c07547 */ /* 0x000fea000b800000 */
[----:B------:R-:W-:Y:S02]  /*4c30*/  UIMAD.WIDE.U32 UR8, UR15, UR31, URZ ;  /* 0x0000001f0f0872a5 */ /* 0x000fe4000f8e00ff */
[----:B------:R-:W-:Y:S02]  /*4c40*/  UP2UR UR14, UPR, URZ, 0x4 ;  /* 0x00000004ff0e7883 */ /* 0x000fe40008000000 */
[----:B------:R-:W-:Y:S02]  /*4c50*/  UISETP.NE.AND UP2, UPT, UR30, 0x1, UPT ;  /* 0x000000011e00788c */ /* 0x000fe4000bf45270 */
[----:B------:R-:W-:Y:S02]  /*4c60*/  UIMAD.WIDE.U32 UR10, UR16, UR28, URZ ;  /* 0x0000001c100a72a5 */ /* 0x000fe4000f8e00ff */
[----:B------:R-:W-:Y:S02]  /*4c70*/  USEL UR4, UR38, UR50, !UP2 ;  /* 0x0000003226047287 */ /* 0x000fe4000d000000 */
[----:B------:R-:W-:Y:S02]  /*4c80*/  UISETP.NE.AND UP0, UPT, UR17, 0x1, UPT ;  /* 0x000000011100788c */ /* 0x000fe4000bf05270 */
[----:B------:R-:W-:Y:S02]  /*4c90*/  UP2UR UR21, UPR, URZ, 0x2 ;  /* 0x00000002ff157883 */ /* 0x000fe40008000000 */
[----:B------:R-:W-:Y:S02]  /*4ca0*/  UISETP.NE.AND UP1, UPT, UR39, 0x1, UPT ;  /* 0x000000012700788c */ /* 0x000fe4000bf25270 */
[----:B------:R-:W-:Y:S02]  /*4cb0*/  UIMAD.WIDE.U32 UR12, UR4, UR18, URZ ;  /* 0x00000012040c72a5 */ /* 0x000fe4000f8e00ff */
[----:B------:R-:W-:Y:S01]  /*4cc0*/  USEL UR7, UR44, UR53, !UP0 ;  /* 0x000000352c077287 */ /* 0x000fe2000c000000 */
[----:B------:R-:W-:Y:S02]  /*4cd0*/  UMOV UR5, UR9 ;  /* 0x0000000900057c82 */ /* 0x000fe40008000000 */
[----:B------:R-:W-:Y:S02]  /*4ce0*/  USHF.R.U32.HI UR6, URZ, UR55, UR5 ;  /* 0x00000037ff067299 */ /* 0x000fe40008011605 */
[----:B------:R-:W-:Y:S02]  /*4cf0*/  UIMAD.WIDE.U32 UR22, UR7, UR18, URZ ;  /* 0x00000012071672a5 */ /* 0x000fe4000f8e00ff */
[----:B------:R-:W-:Y:S02]  /*4d00*/  USEL UR6, UR15, UR6, !UP2 ;  /* 0x000000060f067287 */ /* 0x000fe4000d000000 */
[----:B------:R-:W-:Y:S01]  /*4d10*/  UISETP.NE.AND UP2, UPT, UR14, URZ, UPT ;  /* 0x000000ff0e00728c */ /* 0x000fe2000bf45270 */
[----:B------:R-:W-:Y:S01]  /*4d20*/  UMOV UR5, UR11 ;  /* 0x0000000b00057c82 */ /* 0x000fe20008000000 */
[----:B------:R-:W-:Y:S02]  /*4d30*/  UIMAD.WIDE.U32 UR10, UR6, UR18, URZ ;  /* 0x00000012060a72a5 */ /* 0x000fe4000f8e00ff */
[----:B------:R-:W-:Y:S03]  /*4d40*/  USHF.R.U32.HI UR8, URZ, UR29, UR5 ;  /* 0x0000001dff087299 */ /* 0x000fe60008011605 */
[----:B------:R-:W-:Y:S02]  /*4d50*/  UMOV UR5, UR13 ;  /* 0x0000000d00057c82 */ /* 0x000fe40008000000 */
[----:B------:R-:W-:Y:S03]  /*4d60*/  @UP1 USHF.R.U32.HI UR4, URZ, UR19, UR5 ;  /* 0x00000013ff041299 */ /* 0x000fe60008011605 */
[----:B------:R-:W-:Y:S01]  /*4d70*/  UMOV UR5, UR23 ;  /* 0x0000001700057c82 */ /* 0x000fe20008000000 */
[----:B------:R-:W-:Y:S02]  /*4d80*/  UIMAD UR4, UR39, UR4, URZ ;  /* 0x00000004270472a4 */ /* 0x000fe4000f8e02ff */
[----:B------:R-:W-:Y:S02]  /*4d90*/  @UP1 USHF.R.U32.HI UR7, URZ, UR19, UR5 ;  /* 0x00000013ff071299 */ /* 0x000fe40008011605 */
[----:B------:R-:W-:Y:S02]  /*4da0*/  USEL UR5, UR16, UR8, !UP0 ;  /* 0x0000000810057287 */ /* 0x000fe4000c000000 */
[----:B------:R-:W-:Y:S02]  /*4db0*/  UIMAD UR8, UR39, UR7, URZ ;  /* 0x00000007270872a4 */ /* 0x000fe4000f8e02ff */
[----:B------:R-:W-:Y:S03]  /*4dc0*/  UISETP.GE.AND UP0, UPT, UR6, UR4, UPT ;  /* 0x000000040600728c */ /* 0x000fe6000bf06270 */
[----:B------:R-:W-:Y:S01]  /*4dd0*/  UMOV UR4, UR11 ;  /* 0x0000000b00047c82 */ /* 0x000fe20008000000 */
[----:B------:R-:W-:Y:S02]  /*4de0*/  UISETP.GE.OR UP0, UPT, UR5, UR8, UP0 ;  /* 0x000000080500728c */ /* 0x000fe40008706670 */
[----:B------:R-:W-:Y:S02]  /*4df0*/  USHF.R.U32.HI UR4, URZ, UR19, UR4 ;  /* 0x00000013ff047299 */ /* 0x000fe40008011604 */
[----:B------:R-:W-:Y:S02]  /*4e00*/  UIMAD.WIDE.U32 UR8, UR5, UR18, URZ ;  /* 0x00000012050872a5 */ /* 0x000fe4000f8e00ff */
[----:B------:R-:W-:Y:S04]  /*4e10*/  USEL UR10, UR6, UR4, !UP1 ;  /* 0x00000004060a7287 */ /* 0x000fe8000c800000 */
[----:B------:R-:W-:Y:S01]  /*4e20*/  UIADD3 UR11, UPT, UPT, -UR10, URZ, URZ ;  /* 0x000000ff0a0b7290 */ /* 0x000fe2000fffe1ff */
[----:B------:R-:W-:Y:S02]  /*4e30*/  @!UP0 UMOV UR4, UR9 ;  /* 0x0000000900048c82 */ /* 0x000fe40008000000 */
[----:B------:R-:W-:Y:S02]  /*4e40*/  @!UP0 USHF.R.U32.HI UR4, URZ, UR19, UR4 ;  /* 0x00000013ff048299 */ /* 0x000fe40008011604 */
[----:B------:R-:W-:Y:S02]  /*4e50*/  UIMAD UR8, UR39, UR11, UR6 ;  /* 0x0000000b270872a4 */ /* 0x000fe4000f8e0206 */
[----:B------:R-:W-:Y:S02]  /*4e60*/  @!UP0 USEL UR4, UR5, UR4, !UP1 ;  /* 0x0000000405048287 */ /* 0x000fe4000c800000 */
[----:B------:R-:W-:Y:S02]  /*4e70*/  UISETP.NE.AND UP1, UPT, UR21, URZ, UPT ;  /* 0x000000ff1500728c */ /* 0x000fe4000bf25270 */
[----:B------:R-:W-:Y:S02]  /*4e80*/  @!UP0 UIMAD UR8, UR7, UR8, UR4 ;  /* 0x00000008070882a4 */ /* 0x000fe4000f8e0204 */
[----:B------:R-:W-:Y:S02]  /*4e90*/  @!UP0 UIADD3 UR9, UPT, UPT, UR10, -UR4, URZ ;  /* 0x800000040a098290 */ /* 0x000fe4000fffe0ff */
[----:B------:R-:W-:Y:S02]  /*4ea0*/  UIADD3 UR4, UPT, UPT, -UR5, URZ, URZ ;  /* 0x000000ff05047290 */ /* 0x000fe4000fffe1ff */
[----:B------:R-:W-:Y:S02]  /*4eb0*/  UIADD3 UR7, UPT, UPT, -UR6, URZ, URZ ;  /* 0x000000ff06077290 */ /* 0x000fe4000fffe1ff */
[----:B------:R-:W-:Y:S02]  /*4ec0*/  @!UP0 UIMAD UR6, UR9, UR39, UR5 ;  /* 0x00000027090682a4 */ /* 0x000fe4000f8e0205 */
[----:B------:R-:W-:Y:S02]  /*4ed0*/  UIMAD UR16, UR17, UR4, UR16 ;  /* 0x00000004111072a4 */ /* 0x000fe4000f8e0210 */
[----:B------:R-:W-:Y:S01]  /*4ee0*/  UIMAD UR15, UR30, UR7, UR15 ;  /* 0x000000071e0f72a4 */ /* 0x000fe2000f8e020f */
[----:B------:R-:W-:Y:S02]  /*4ef0*/  @!UP0 UMOV UR5, UR8 ;  /* 0x0000000800058c82 */ /* 0x000fe40008000000 */
[----:B------:R-:W-:Y:S02]  /*4f00*/  UIMAD UR16, UR5, UR17, UR16 ;  /* 0x00000011051072a4 */ /* 0x000fe4000f8e0210 */
[----:B------:R-:W-:Y:S11]  /*4f10*/  UIMAD UR15, UR6, UR30, UR15 ;  /* 0x0000001e060f72a4 */ /* 0x000ff6000f8e020f */
[----:B------:R-:W-:Y:S01]  /*4f20*/  @!UPT UIADD3 URZ, UPT, UPT, URZ, URZ, URZ ;  /* 0x000000fffffff290 */ /* 0x000fe2000fffe0ff */
.L_x_82:
[----:B------:R-:W1:Y:S01]  /*4f30*/  @!UP3 LDCU.128 UR8, c[0x0][0xc10] ;  /* 0x00018200ff08b7ac */ /* 0x000e620008000c00 */
[----:B------:R-:W-:Y:S02]  /*4f40*/  ISETP.NE.U32.AND P1, PT, RZ, UR26, PT ;  /* 0x0000001aff007c0c */ /* 0x000fe4000bf25070 */
[----:B------:R-:W-:Y:S02]  /*4f50*/  SHF.L.U32 R8, R10, 0x1f, RZ ;  /* 0x0000001f0a087819 */ /* 0x000fe400000006ff */
[----:B------:R-:W-:Y:S01]  /*4f60*/  ISETP.NE.AND.EX P1, PT, RZ, UR27, PT, P1 ;  /* 0x0000001bff007c0c */ /* 0x000fe2000bf25310 */
[----:B------:R-:W2:Y:S01]  /*4f70*/  @!UP3 LDCU UR5, c[0x0][0xc0c] ;  /* 0x00018180ff05b7ac */ /* 0x000ea20008000800 */
[----:B-1----:R-:W-:Y:S07]  /*4f80*/  UIMAD.WIDE.U32 UR6, UR16, UR8, URZ ;  /* 0x00000008100672a5 */ /* 0x002fee000f8e00ff */
[----:B------:R-:W-:Y:S01]  /*4f90*/  @!UP3 UMOV UR4, UR7 ;  /* 0x000000070004bc82 */ /* 0x000fe20008000000 */
[----:B--2---:R-:W-:Y:S02]  /*4fa0*/  @!UP3 UISETP.NE.AND UP0, UPT, UR5, 0x1, UPT ;  /* 0x000000010500b88c */ /* 0x004fe4000bf05270 */
[----:B------:R-:W-:Y:S02]  /*4fb0*/  @!UP3 USHF.R.U32.HI UR4, URZ, UR9, UR4 ;  /* 0x00000009ff04b299 */ /* 0x000fe40008011604 */
[----:B------:R-:W-:Y:S02]  /*4fc0*/  UIMAD.WIDE.U32 UR6, UR15, UR11, URZ ;  /* 0x0000000b0f0672a5 */ /* 0x000fe4000f8e00ff */
[----:B------:R-:W-:Y:S02]  /*4fd0*/  @!UP3 USEL UR8, UR16, UR4, !UP0 ;  /* 0x000000041008b287 */ /* 0x000fe4000c000000 */
[----:B------:R-:W-:Y:S03]  /*4fe0*/  @!UP3 UISETP.NE.AND UP0, UPT, UR10, 0x1, UPT ;  /* 0x000000010a00b88c */ /* 0x000fe6000bf05270 */
[----:B------:R-:W-:Y:S01]  /*4ff0*/  @!UP3 UMOV UR6, UR7 ;  /* 0x000000070006bc82 */ /* 0x000fe20008000000 */
[----:B------:R-:W-:Y:S01]  /*5000*/  USHF.L.U32 UR7, UR24, 0x7, URZ ;  /* 0x0000000718077899 */ /* 0x000fe200080006ff */
[----:B------:R-:W1:Y:S02]  /*5010*/  @!UP3 LDCU UR4, c[0x0][0xc20] ;  /* 0x00018400ff04b7ac */ /* 0x000e640008000800 */
[----:B-1----:R-:W-:Y:S04]  /*5020*/  @!UP3 USHF.R.U32.HI UR6, URZ, UR4, UR6 ;  /* 0x00000004ff06b299 */ /* 0x002fe80008011606 */
[----:B------:R-:W-:Y:S04]  /*5030*/  @!UP3 USEL UR6, UR15, UR6, !UP0 ;  /* 0x000000060f06b287 */ /* 0x000fe8000c000000 */
[----:B------:R-:W-:Y:S02]  /*5040*/  @!UP3 UIADD3 UR4, UPT, UPT, -UR8, UR6, URZ ;  /* 0x000000060804b290 */ /* 0x000fe4000fffe1ff */
[----:B------:R-:W-:Y:S02]  /*5050*/  @!UP3 UIADD3 UR6, UPT, UPT, UR8, -UR6, URZ ;  /* 0x800000060806b290 */ /* 0x000fe4000fffe0ff */
[----:B------:R-:W-:Y:S02]  /*5060*/  @!UP3 UIMAD UR16, UR4, UR5, UR16 ;  /* 0x000000050410b2a4 */ /* 0x000fe4000f8e0210 */
[----:B------:R-:W-:Y:S01]  /*5070*/  @!UP3 UIMAD UR15, UR6, UR10, UR15 ;  /* 0x0000000a060fb2a4 */ /* 0x000fe2000f8e020f */
[----:B------:R-:W-:Y:S11]  /*5080*/  BRA.U UP4, `(.L_x_83) ;  /* 0x0000000104107547 */ /* 0x000ff6000b800000 */
[----:B------:R-:W-:Y:S04]  /*5090*/  MOV R2, UR54 ;  /* 0x0000003600027c02 */ /* 0x000fe80008000f00 */
[----:B------:R-:W-:Y:S04]  /*50a0*/  SHF.L.U32 R2, R2, 0x1f, RZ ;  /* 0x0000001f02027819 */ /* 0x000fe800000006ff */
[----:B------:R-:W1:Y:S02]  /*50b0*/  SYNCS.PHASECHK.TRANS64.TRYWAIT P2, [UR20+0x158], R2 ;  /* 0x00015802ff0075a7 */ /* 0x000e640008041114 */
[----:B-1----:R-:W-:Y:S05]  /*50c0*/  @!P2 BRA `(.L_x_84) ;  /* 0x0000004c0038a947 */ /* 0x002fea0003800000 */
.L_x_83:
[----:B------:R-:W-:Y:S05]  /*50d0*/  BRA.U !UP6, `(.L_x_85) ;  /* 0x000000010e387547 */ /* 0x000fea000b800000 */
[----:B------:R-:W-:Y:S01]  /*50e0*/  UPLOP3.LUT UP1, UPT, UPT, UPT, UP5, 0x80, 0x8 ;  /* 0x000000000008789c */ /* 0x000fe20003f2f050 */
[----:B-1----:R-:W-:Y:S01]  /*50f0*/  HFMA2 R0, -RZ, RZ, 0, 5.9604644775390625e-08 ;  /* 0x00000001ff007431 */ /* 0x002fe200000001ff */
[----:B------:R-:W1:Y:S01]  /*5100*/  LDCU.64 UR8, c[0x0][0x358] ;  /* 0x00006b00ff0877ac */ /* 0x000e620008000a00 */
[----:B------:R-:W-:Y:S03]  /*5110*/  IMAD.MOV.U32 R49, RZ, RZ, 0x1 ;  /* 0x00000001ff317424 */ /* 0x000fe600078e00ff */
[----:B------:R-:W-:Y:S05]  /*5120*/  PLOP3.LUT P2, PT, PT, PT, UP1, 0x80, 0x8 ;  /* 0x000000000008781c */ /* 0x000fea0003f4f018 */
[----:B------:R-:W2:Y:S01]  /*5130*/  @UP1 LDCU.64 UR4, c[0x0][0x988] ;  /* 0x00013100ff0417ac */ /* 0x000ea20008000a00 */
[----:B------:R-:W-:Y:S07]  /*5140*/  @UP1 UIMAD UR6, UR52, UR26, URZ ;  /* 0x0000001a340612a4 */ /* 0x000fee000f8e02ff */
[----:B------:R-:W-:Y:S01]  /*5150*/  @!P2 PRMT R49, R0, 0x7610, R49 ;  /* 0x000076100031a816 */ /* 0x000fe20000000031 */
[----:B--2---:R-:W-:Y:S06]  /*5160*/  @UP1 UIMAD.WIDE UR4, UR6, 0x4, UR4 ;  /* 0x00000004060418a5 */ /* 0x004fec000f8e0204 */
[----:B------:R-:W-:Y:S01]  /*5170*/  IMAD.U32 R14, RZ, RZ, UR4 ;  /* 0x00000004ff0e7e24 */ /* 0x000fe2000f8e00ff */
[----:B------:R-:W-:Y:S04]  /*5180*/  MOV R15, UR5 ;  /* 0x00000005000f7c02 */ /* 0x000fe80008000f00 */
[----:B------:R-:W2:Y:S01]  /*5190*/  @!UP1 LDCU UR4, c[0x0][0x980] ;  /* 0x00013000ff0497ac */ /* 0x000ea20008000800 */
[----:B-1---5:R3:W5:Y:S02]  /*51a0*/  @P2 LDG.E R27, desc[UR8][R14.64] ;  /* 0x000000080e1b2981 */ /* 0x022764000c1e1900 */
[----:B--23--:R-:W-:Y:S07]  /*51b0*/  @!P2 IMAD.U32 R27, RZ, RZ, UR4 ;  /* 0x00000004ff1bae24 */ /* 0x00cfee000f8e00ff */
.L_x_85:
[----:B-----5:R-:W-:Y:S01]  /*51c0*/  @!P1 FSETP.EQ.AND P3, PT, R27, RZ, PT ;  /* 0x000000ff1b00920b */ /* 0x020fe20003f62000 */
[----:B------:R-:W-:Y:S01]  /*51d0*/  @!UPT UIADD3 URZ, UPT, UPT, URZ, URZ, URZ ;  /* 0x000000fffffff290 */ /* 0x000fe2000fffe0ff */
[----:B------:R-:W-:Y:S11]  /*51e0*/  @!P1 BRA `(.L_x_86) ;  /* 0x0000000000149947 */ /* 0x000ff60003800000 */
[----:B------:R-:W-:Y:S02]  /*51f0*/  LOP3.LUT P1, RZ, R49, 0xff, RZ, 0xc0, !PT ;  /* 0x000000ff31ff7812 */ /* 0x000fe4000782c0ff */
[----:B------:R-:W-:Y:S04]  /*5200*/  PLOP3.LUT P3, PT, PT, PT, UP1, 0x80, 0x8 ;  /* 0x000000000008781c */ /* 0x000fe80003f6f018 */
[----:B------:R-:W-:Y:S07]  /*5210*/  PLOP3.LUT P3, PT, P3, PT, PT, 0x8, 0x80 ;  /* 0x000000000080781c */ /* 0x000fee0001f6e170 */
[----:B------:R-:W-:Y:S11]  /*5220*/  @P1 FSETP.EQ.AND P3, PT, R27, RZ, PT ;  /* 0x000000ff1b00120b */ /* 0x000ff60003f62000 */
[----:B------:R-:W-:Y:S02]  /*5230*/  @!UPT UIADD3 URZ, UPT, UPT, URZ, URZ, URZ ;  /* 0x000000fffffff290 */ /* 0x000fe4000fffe0ff */
.L_x_86:
[----:B------:R-:W-:Y:S01]  /*5240*/  USHF.L.U32 UR11, UR51, 0x6, URZ ;  /* 0x00000006330b7899 */ /* 0x000fe200080006ff */
[----:B------:R-:W2:Y:S01]  /*5250*/  SYNCS.PHASECHK.TRANS64.TRYWAIT P1, [UR20+0x130], R8 ;  /* 0x00013008ff0075a7 */ /* 0x000ea20008021114 */
[----:B------:R-:W-:Y:S02]  /*5260*/  UISETP.NE.AND UP0, UPT, UR32, 0x1, UPT ;  /* 0x000000012000788c */ /* 0x000fe4000bf05270 */
[----:B------:R-:W-:Y:S01]  /*5270*/  UIMAD.WIDE.U32 UR4, UR11, UR33, URZ ;  /* 0x000000210b0472a5 */ /* 0x000fe2000f8e00ff */
[----:B------:R-:W-:Y:S04]  /*5280*/  ELECT P2, URZ, PT ;  /* 0x0000000000ff782f */ /* 0x000fe80003840000 */
[----:B------:R-:W-:Y:S02]  /*5290*/  PLOP3.LUT P2, PT, P3, P2, PT, 0xf2, 0x2f ;  /* 0x00000000002f781c */ /* 0x000fe40001f45e72 */
[----:B------:R-:W-:Y:S02]  /*52a0*/  UMOV UR4, UR5 ;  /* 0x0000000500047c82 */ /* 0x000fe40008000000 */
[----:B------:R-:W-:Y:S04]  /*52b0*/  USHF.R.U32.HI UR4, URZ, UR34, UR4 ;  /* 0x00000022ff047299 */ /* 0x000fe80008011604 */
[----:B------:R-:W-:Y:S02]  /*52c0*/  USEL UR12, UR11, UR4, !UP0 ;  /* 0x000000040b0c7287 */ /* 0x000fe4000c000000 */
[----:B------:R-:W-:Y:S02]  /*52d0*/  UISETP.NE.AND UP0, UPT, UR35, 0x1, UPT ;  /* 0x000000012300788c */ /* 0x000fe4000bf05270 */
[----:B------:R-:W-:Y:S02]  /*52e0*/  UIMAD.WIDE.U32 UR4, UR12, UR40, URZ ;  /* 0x000000280c0472a5 */ /* 0x000fe4000f8e00ff */
[----:B------:R-:W-:Y:S01]  /*52f0*/  UIADD3 UR6, UPT, UPT, -UR12, URZ, URZ ;  /* 0x000000ff0c067290 */ /* 0x000fe2000fffe1ff */
[----:B-1----:R-:W-:Y:S03]  /*5300*/  @!P2 IMAD.MOV.U32 R0, RZ, 0x20, RZ ;  /* 0x00000020ff00a824 */ /* 0x002fe600078e00ff */
[----:B------:R-:W-:Y:S01]  /*5310*/  UIMAD UR11, UR32, UR6, UR11 ;  /* 0x00000006200b72a4 */ /* 0x000fe2000f8e020b */
[----:B------:R-:W-:Y:S01]  /*5320*/  @!P2 IMAD.MOV.U32 R0, RZ, 0x400, R0 ;  /* 0x00000400ff00a824 */ /* 0x000fe200078e0000 */
[----:B------:R-:W-:Y:S02]  /*5330*/  UMOV UR4, UR5 ;  /* 0x0000000500047c82 */ /* 0x000fe40008000000 */
[----:B------:R-:W-:Y:S04]  /*5340*/  USHF.R.U32.HI UR4, URZ, UR41, UR4 ;  /* 0x00000029ff047299 */ /* 0x000fe80008011604 */
[----:B------:R-:W-:Y:S02]  /*5350*/  USEL UR13, UR12, UR4, !UP0 ;  /* 0x000000040c0d7287 */ /* 0x000fe4000c000000 */
[----:B------:R-:W-:Y:S02]  /*5360*/  UISETP.NE.AND UP0, UPT, UR42, 0x1, UPT ;  /* 0x000000012a00788c */ /* 0x000fe4000bf05270 */
[----:B------:R-:W-:Y:S07]  /*5370*/  UIMAD.WIDE.U32 UR4, UR13, UR43, URZ ;  /* 0x0000002b0d0472a5 */ /* 0x000fee000f8e00ff */
[----:B------:R-:W-:Y:S02]  /*5380*/  UMOV UR4, UR5 ;  /* 0x0000000500047c82 */ /* 0x000fe40008000000 */
[----:B------:R-:W-:Y:S04]  /*5390*/  USHF.R.U32.HI UR4, URZ, UR56, UR4 ;  /* 0x00000038ff047299 */ /* 0x000fe80008011604 */
[----:B------:R-:W-:Y:S02]  /*53a0*/  USEL UR14, UR13, UR4, !UP0 ;  /* 0x000000040d0e7287 */ /* 0x000fe4000c000000 */
[----:B------:R-:W-:Y:S02]  /*53b0*/  UIADD3 UR4, UPT, UPT, -UR13, URZ, URZ ;  /* 0x000000ff0d047290 */ /* 0x000fe4000fffe1ff */
[----:B------:R-:W-:Y:S02]  /*53c0*/  UIADD3 UR5, UPT, UPT, -UR14, URZ, URZ ;  /* 0x000000ff0e057290 */ /* 0x000fe4000fffe1ff */
[----:B------:R-:W-:Y:S02]  /*53d0*/  UIMAD UR12, UR35, UR4, UR12 ;  /* 0x00000004230c72a4 */ /* 0x000fe4000f8e020c */
[----:B------:R-:W-:Y:S01]  /*53e0*/  UIMAD UR13, UR42, UR5, UR13 ;  /* 0x000000052a0d72a4 */ /* 0x000fe2000f8e020d */
[----:B--2---:R-:W-:Y:S11]  /*53f0*/  @!P1 BRA `(.L_x_87) ;  /* 0x0000004800849947 */ /* 0x004ff60003800000 */
.L_x_197:
[----:B------:R-:W-:Y:S01]  /*5400*/  @!P2 R2UR UR4, R0 ;  /* 0x000000000004a2ca */ /* 0x000fe200000e0000 */
[----:B------:R-:W-:Y:S01]  /*5410*/  VOTEU.ALL UP0, P2 ;  /* 0x0000000000ff7886 */ /* 0x000fe20001000000 */
[----:B-1----:R-:W-:Y:S04]  /*5420*/  @!P2 IADD3 R2, P1, PT, R12, 0x680, RZ ;  /* 0x000006800c02a810 */ /* 0x002fe80007f3e0ff */
[----:B------:R-:W-:Y:S01]  /*5430*/  @!P2 R2UR UR5, R2 ;  /* 0x000000000205a2ca */ /* 0x000fe200000e0000 */
[----:B------:R-:W-:Y:S01]  /*5440*/  @!P2 IMAD.X R0, RZ, RZ, R13, P1 ;  /* 0x000000ffff00a224 */ /* 0x000fe200008e060d */
[----:B------:R-:W-:Y:S05]  /*5450*/  @!UP0 UIADD3 UR8, UPT, UPT, UR20, 0x200, URZ ;  /* 0x0000020014088890 */ /* 0x000fea000fffe0ff */
[----:B------:R-:W-:Y:S01]  /*5460*/  @!UP0 UPRMT UR6, UR4, 0x5410, URZ ;  /* 0x0000541004068896 */ /* 0x000fe200080000ff */
[----:B------:R-:W-:Y:S01]  /*5470*/  @!P2 R2UR UR4, R0 ;  /* 0x000000000004a2ca */ /* 0x000fe200000e0000 */
[----:B------:R-:W-:Y:S01]  /*5480*/  VOTEU.ALL UP0, P2 ;  /* 0x0000000000ff7886 */ /* 0x000fe20001000000 */
[----:B------:R-:W-:Y:S03]  /*5490*/  @!P2 IMAD.MOV.U32 R0, RZ, RZ, 0x1000 ;  /* 0x00001000ff00a424 */ /* 0x000fe600078e00ff */
[----:B------:R-:W-:Y:S01]  /*54a0*/  IMAD.U32 R14, RZ, RZ, UR5 ;  /* 0x00000005ff0e7e24 */ /* 0x000fe2000f8e00ff */
[----:B------:R-:W-:Y:S01]  /*54b0*/  @!UP0 UMOV UR9, UR37 ;  /* 0x0000002500098c82 */ /* 0x000fe20008000000 */
[----:B------:R-:W-:Y:S06]  /*54c0*/  @!UP0 UMOV UR10, UR7 ;  /* 0x00000007000a8c82 */ /* 0x000fec0008000000 */
[----:B------:R-:W-:Y:S01]  /*54d0*/  IMAD.U32 R15, RZ, RZ, UR4 ;  /* 0x00000004ff0f7e24 */ /* 0x000fe2000f8e00ff */
[----:B------:R-:W-:Y:S04]  /*54e0*/  @!P2 R2UR UR4, R14 ;  /* 0x000000000e04a2ca */ /* 0x000fe800000e0000 */
[----:B------:R-:W-:Y:S11]  /*54f0*/  @!P2 R2UR UR5, R15 ;  /* 0x000000000f05a2ca */ /* 0x000ff600000e0000 */
[----:B------:R-:W-:Y:S02]  /*5500*/  @!UPT UIADD3 URZ, UPT, UPT, URZ, URZ, URZ ;  /* 0x000000fffffff290 */ /* 0x000fe4000fffe0ff */
[----:B------:R1:W-:Y:S01]  /*5510*/  @!UP0 UTMALDG.5D.IM2COL [UR8], [UR4], UR6 ;  /* 0x00000008040083b4 */ /* 0x0003e20008060006 */
[----:B------:R2:W-:Y:S01]  /*5520*/  @!P2 SYNCS.ARRIVE.TRANS64.RED.A0TR RZ, [UR20+0x110], R0 ;  /* 0x00011000ffffa9a7 */ /* 0x0005e20008300414 */
[----:B------:R-:W-:Y:S01]  /*5530*/  SYNCS.ARRIVE.TRANS64.RED.A1T0 RZ, [UR49], RZ ;  /* 0x000000ffffff79a7 */ /* 0x000fe20008100431 */
[----:B--2---:R-:W-:Y:S01]  /*5540*/  @!P2 IMAD.MOV.U32 R0, RZ, 0x20, RZ ;  /* 0x00000020ff00a824 */ /* 0x004fe200078e00ff */
[----:B------:R-:W2:Y:S03]  /*5550*/  SYNCS.PHASECHK.TRANS64.TRYWAIT P1, [UR20+0x138], R8 ;  /* 0x00013808ff0075a7 */ /* 0x000ea60008021114 */
[----:B------:R-:W-:Y:S01]  /*5560*/  @!P2 IMAD.MOV.U32 R0, RZ, 0x400, R0 ;  /* 0x00000400ff00a824 */ /* 0x000fe200078e0000 */
[----:B-12---:R-:W-:Y:S06]  /*5570*/  @!P1 BRA `(.L_x_88) ;  /* 0x00000048003c9947 */ /* 0x006fec0003800000 */
.L_x_199:
[----:B------:R-:W-:Y:S01]  /*5580*/  @!P2 R2UR UR4, R0 ;  /* 0x000000000004a2ca */ /* 0x000fe200000e0000 */
[----:B------:R-:W-:Y:S01]  /*5590*/  VOTEU.ALL UP0, P2 ;  /* 0x0000000000ff7886 */ /* 0x000fe20001000000 */
[----:B-1----:R-:W-:Y:S04]  /*55a0*/  @!P2 IADD3 R2, P1, PT, R12, 0x680, RZ ;  /* 0x000006800c02a810 */ /* 0x002fe80007f3e0ff */
[----:B------:R-:W-:Y:S01]  /*55b0*/  @!P2 R2UR UR5, R2 ;  /* 0x000000000205a2ca */ /* 0x000fe200000e0000 */
[----:B------:R-:W-:Y:S01]  /*55c0*/  @!P2 IMAD.X R0, RZ, RZ, R13, P1 ;  /* 0x000000ffff00a224 */ /* 0x000fe200008e060d */
[----:B------:R-:W-:Y:S02]  /*55d0*/  @!UP0 UIADD3 UR10, UPT, UPT, UR7, 0x20, URZ ;  /* 0x00000020070a8890 */ /* 0x000fe4000fffe0ff */
[----:B------:R-:W-:Y:S03]  /*55e0*/  @!UP0 UIADD3 UR8, UPT, UPT, UR20, 0x1200, URZ ;  /* 0x0000120014088890 */ /* 0x000fe6000fffe0ff */
[----:B------:R-:W-:Y:S01]  /*55f0*/  @!UP0 UPRMT UR6, UR4, 0x5410, URZ ;  /* 0x0000541004068896 */ /* 0x000fe200080000ff */
[----:B------:R-:W-:Y:S01]  /*5600*/  @!P2 R2UR UR4, R0 ;  /* 0x000000000004a2ca */ /* 0x000fe200000e0000 */
[----:B------:R-:W-:Y:S01]  /*5610*/  VOTEU.ALL UP0, P2 ;  /* 0x0000000000ff7886 */ /* 0x000fe20001000000 */
[----:B------:R-:W-:Y:S03]  /*5620*/  @!P2 IMAD.MOV.U32 R0, RZ, RZ, 0x1000 ;  /* 0x00001000ff00a424 */ /* 0x000fe600078e00ff */
[----:B------:R-:W-:Y:S01]  /*5630*/  IMAD.U32 R14, RZ, RZ, UR5 ;  /* 0x00000005ff0e7e24 */ /* 0x000fe2000f8e00ff */
[----:B------:R-:W-:Y:S07]  /*5640*/  @!UP0 UMOV UR9, UR36 ;  /* 0x0000002400098c82 */ /* 0x000fee0008000000 */
        /* <DEDUP_REMOVED lines=11> */
.L_x_201:
[----:B------:R-:W-:Y:S01]  /*5700*/  @!P2 R2UR UR4, R0 ;  /* 0x000000000004a2ca */ /* 0x000fe200000e0000 */
[----:B------:R-:W-:Y:S01]  /*5710*/  VOTEU.ALL UP0, P2 ;  /* 0x0000000000ff7886 */ /* 0x000fe20001000000 */
[----:B-1----:R-:W-:Y:S02]  /*5720*/  @!P2 IADD3 R2, P1, PT, R12, 0x680, RZ ;  /* 0x000006800c02a810 */ /* 0x002fe40007f3e0ff */
[----:B------:R-:W-:Y:S02]  /*5730*/  @P0 SHF.R.U32.HI R4, RZ, 0x10, R5 ;  /* 0x00000010ff040819 */ /* 0x000fe40000011605 */
[----:B------:R-:W-:Y:S01]  /*5740*/  @!P2 R2UR UR5, R2 ;  /* 0x000000000205a2ca */ /* 0x000fe200000e0000 */
[----:B------:R-:W-:Y:S01]  /*5750*/  @!P2 IMAD.X R0, RZ, RZ, R13, P1 ;  /* 0x000000ffff00a224 */ /* 0x000fe200008e060d */
[----:B------:R-:W-:Y:S01]  /*5760*/  @!UP0 UIADD3 UR10, UPT, UPT, UR7, 0x40, URZ ;  /* 0x00000040070a8890 */ /* 0x000fe2000fffe0ff */
[----:B------:R-:W-:Y:S01]  /*5770*/  @P0 R2UR UR52, R4 ;  /* 0x00000000043402ca */ /* 0x000fe200000e0000 */
        /* <DEDUP_REMOVED lines=14> */
[----:B------:R-:W2:Y:S02]  /*5860*/  SYNCS.PHASECHK.TRANS64.TRYWAIT P1, [UR20+0x148], R8 ;  /* 0x00014808ff0075a7 */ /* 0x000ea40008021114 */
[----:B-12---:R-:W-:Y:S05]  /*5870*/  @!P1 BRA `(.L_x_90) ;  /* 0x0000004400ac9947 */ /* 0x006fea0003800000 */
.L_x_203:
[----:B-1----:R-:W-:Y:S01]  /*5880*/  @!P2 IMAD.MOV.U32 R0, RZ, 0x20, RZ ;  /* 0x00000020ff00a824 */ /* 0x002fe200078e00ff */
[----:B------:R-:W-:Y:S01]  /*5890*/  @!P2 IADD3 R2, P0, PT, R12, 0x680, RZ ;  /* 0x000006800c02a810 */ /* 0x000fe20007f1e0ff */
[----:B------:R-:W-:Y:S01]  /*58a0*/  VOTEU.ALL UP0, P2 ;  /* 0x0000000000ff7886 */ /* 0x000fe20001000000 */
[----:B------:R-:W-:Y:S01]  /*58b0*/  R2UR UR22, R57 ;  /* 0x00000000391672ca */ /* 0x000fe200000e0000 */
[----:B------:R-:W-:Y:S01]  /*58c0*/  @!P2 IMAD.MOV.U32 R0, RZ, 0x400, R0 ;  /* 0x00000400ff00a824 */ /* 0x000fe200078e0000 */
[----:B------:R-:W-:Y:S01]  /*58d0*/  @!P2 R2UR UR5, R2 ;  /* 0x000000000205a2ca */ /* 0x000fe200000e0000 */
[----:B------:R-:W-:Y:S01]  /*58e0*/  UPLOP3.LUT UP4, UPT, UPT, UPT, UPT, 0x80, 0x8 ;  /* 0x000000000008789c */ /* 0x000fe20003f8f070 */
[----:B------:R-:W-:Y:S01]  /*58f0*/  R2UR UR21, R58 ;  /* 0x000000003a1572ca */ /* 0x000fe200000e0000 */
[----:B------:R-:W-:Y:S01]  /*5900*/  @!UP0 UIADD3 UR8, UPT, UPT, UR20, 0x3200, URZ ;  /* 0x0000320014088890 */ /* 0x000fe2000fffe0ff */
[----:B------:R-:W-:Y:S01]  /*5910*/  @!P2 R2UR UR4, R0 ;  /* 0x000000000004a2ca */ /* 0x000fe200000e0000 */
[----:B------:R-:W-:Y:S01]  /*5920*/  @!P2 IMAD.X R0, RZ, RZ, R13, P0 ;  /* 0x000000ffff00a224 */ /* 0x000fe200000e060d */
[----:B------:R-:W-:Y:S01]  /*5930*/  @!UP0 UIADD3 UR10, UPT, UPT, UR7, 0x60, URZ ;  /* 0x00000060070a8890 */ /* 0x000fe2000fffe0ff */
[----:B------:R-:W-:Y:S01]  /*5940*/  LOP3.LUT R10, R10, 0x1, RZ, 0x3c, !PT ;  /* 0x000000010a0a7812 */ /* 0x000fe200078e3cff */
[----:B------:R-:W-:Y:S01]  /*5950*/  @!UP0 UIADD3 UR9, UPT, UPT, UR20, 0x128, URZ ;  /* 0x0000012814098890 */ /* 0x000fe2000fffe0ff */
[----:B------:R-:W-:Y:S02]  /*5960*/  LOP3.LUT R9, R9, 0x1, RZ, 0x3c, !PT ;  /* 0x0000000109097812 */ /* 0x000fe400078e3cff */
[----:B------:R-:W-:Y:S02]  /*5970*/  UIADD3 UR24, UPT, UPT, UR15, UR22, URZ ;  /* 0x000000160f187290 */ /* 0x000fe4000fffe0ff */
[----:B------:R-:W-:Y:S02]  /*5980*/  IMAD.U32 R4, RZ, RZ, UR5 ;  /* 0x00000005ff047e24 */ /* 0x000fe4000f8e00ff */
[----:B------:R-:W-:Y:S02]  /*5990*/  UIADD3 UR51, UPT, UPT, UR16, UR21, URZ ;  /* 0x0000001510337290 */ /* 0x000fe4000fffe0ff */
[----:B------:R-:W-:Y:S01]  /*59a0*/  @!UP0 UPRMT UR6, UR4, 0x5410, URZ ;  /* 0x0000541004068896 */ /* 0x000fe200080000ff */
[----:B------:R-:W-:Y:S01]  /*59b0*/  @!P2 R2UR UR4, R0 ;  /* 0x000000000004a2ca */ /* 0x000fe200000e0000 */
[----:B------:R-:W-:Y:S11]  /*59c0*/  VOTEU.ALL UP0, P2 ;  /* 0x0000000000ff7886 */ /* 0x000ff60001000000 */
[----:B------:R-:W-:Y:S01]  /*59d0*/  @!UPT UIADD3 URZ, UPT, UPT, URZ, URZ, URZ ;  /* 0x000000fffffff290 */ /* 0x000fe2000fffe0ff */
[----:B------:R-:W-:Y:S01]  /*59e0*/  IMAD.U32 R5, RZ, RZ, UR4 ;  /* 0x00000004ff057e24 */ /* 0x000fe2000f8e00ff */
[----:B------:R-:W-:Y:S04]  /*59f0*/  @!P2 R2UR UR4, R4 ;  /* 0x000000000404a2ca */ /* 0x000fe800000e0000 */
[----:B------:R-:W-:Y:S11]  /*5a00*/  @!P2 R2UR UR5, R5 ;  /* 0x000000000505a2ca */ /* 0x000ff600000e0000 */
[----:B------:R-:W-:Y:S02]  /*5a10*/  @!UPT UIADD3 URZ, UPT, UPT, URZ, URZ, URZ ;  /* 0x000000fffffff290 */ /* 0x000fe4000fffe0ff */
[----:B------:R1:W-:Y:S01]  /*5a20*/  @!UP0 UTMALDG.5D.IM2COL [UR8], [UR4], UR6 ;  /* 0x00000008040083b4 */ /* 0x0003e20008060006 */
[----:B------:R1:W-:Y:S01]  /*5a30*/  @!P2 SYNCS.ARRIVE.TRANS64.RED.A0TR RZ, [UR20+0x128], R3 ;  /* 0x00012803ffffa9a7 */ /* 0x0003e20008300414 */
[----:B------:R-:W-:Y:S01]  /*5a40*/  SYNCS.ARRIVE.TRANS64.RED.A1T0 RZ, [UR46], RZ ;  /* 0x000000ffffff79a7 */ /* 0x000fe2000810042e */
[----:B------:R-:W-:Y:S05]  /*5a50*/  BRA.U UP2, `(.L_x_91) ;  /* 0xfffffff102147547 */ /* 0x000fea000b83ffff */
[----:B------:R-:W-:-:S04]  /*5a60*/  SHF.L.U32 R2, R10, 0x1f, RZ ;  /* 0x0000001f0a027819 */ /* 0x000fc800000006ff */
[----:B------:R-:W2:Y:S02]  /*5a70*/  SYNCS.PHASECHK.TRANS64.TRYWAIT P0, [UR20+0x130], R2 ;  /* 0x00013002ff0075a7 */ /* 0x000ea40008001114 */
[----:B--2---:R-:W-:Y:S05]  /*5a80*/  @!P0 BRA `(.L_x_92) ;  /* 0x0000004400408947 */ /* 0x004fea0003800000 */
.L_x_205:
[----:B------:R-:W3:Y:S02]  /*5a90*/  SYNCS.PHASECHK.TRANS64.TRYWAIT P0, [UR20+0x138], R2 ;  /* 0x00013802ff0075a7 */ /* 0x000ee40008001114 */
[----:B---3--:R-:W-:Y:S05]  /*5aa0*/  @!P0 BRA `(.L_x_93) ;  /* 0x0000004400508947 */ /* 0x008fea0003800000 */
.L_x_207:
[----:B------:R-:W3:Y:S02]  /*5ab0*/  SYNCS.PHASECHK.TRANS64.TRYWAIT P0, [UR20+0x140], R2 ;  /* 0x00014002ff0075a7 */ /* 0x000ee40008001114 */
[----:B---3--:R-:W-:Y:S05]  /*5ac0*/  @!P0 BRA `(.L_x_94) ;  /* 0x0000004400608947 */ /* 0x008fea0003800000 */
.L_x_209:
[----:B--2---:R-:W-:-:S07]  /*5ad0*/  MOV R0, UR20 ;  /* 0x0000001400007c02 */ /* 0x004fce0008000f00 */
.L_x_95:
[----:B--2---:R-:W-:-:S04]  /*5ae0*/  SHF.L.U32 R2, R10, 0x1f, RZ ;  /* 0x0000001f0a027819 */ /* 0x004fc800000006ff */
[----:B------:R2:W3:Y:S03]  /*5af0*/  SYNCS.PHASECHK.TRANS64.TRYWAIT P0, [R0+URZ+0x148], R2 ;  /* 0x00014802000075a7 */ /* 0x0004e600080011ff */
[----:B---3--:R-:W-:Y:S05]  /*5b00*/  @!P0 NANOSLEEP.SYNCS 0x989680 ;  /* 0x009896800000895d */ /* 0x008fea0003900000 */
[----:B------:R-:W3:Y:S02]  /*5b10*/  @!P0 SYNCS.PHASECHK.TRANS64 P0, [R0+URZ+0x148], R2 ;  /* 0x00014802000085a7 */ /* 0x000ee400080010ff */
[----:B-1-3--:R-:W-:Y:S05]  /*5b20*/  @P0 EXIT ;  /* 0x000000000000094d */ /* 0x00afea0003800000 */
[----:B------:R-:W-:Y:S05]  /*5b30*/  BRA `(.L_x_95) ;  /* 0xfffffffc00e87947 */ /* 0x000fea000383ffff */
.L_x_80:
[----:B------:R-:W-:-:S06]  /*5b40*/  UISETP.GE.AND UP0, UPT, UR18, 0x4, UPT ;  /* 0x000000041200788c */ /* 0x000fcc000bf06270 */
[----:B------:R-:W-:-:S13]  /*5b50*/  PLOP3.LUT P0, PT, PT, PT, UP0, 0x80, 0x8 ;  /* 0x000000000008781c */ /* 0x000fda0003f0f008 */
[----:B-1----:R-:W-:Y:S05]  /*5b60*/  @!P0 EXIT ;  /* 0x000000000000894d */ /* 0x002fea0003800000 */
[----:B------:R-:W1:Y:S08]  /*5b70*/  S2UR UR4, SR_CgaCtaId ;  /* 0x00000000000479c3 */ /* 0x000e700000008800 */
[----:B------:R-:W-:Y:S01]  /*5b80*/  BAR.SYNC.DEFER_BLOCKING 0x6, 0xa0 ;  /* 0x0182800000007b1d */ /* 0x000fe20000010000 */
[C---:B------:R-:W-:Y:S01]  /*5b90*/  IMAD.SHL.U32 R4, R48.reuse, 0x20, RZ ;  /* 0x0000002030047824 */ /* 0x040fe200078e00ff */
[C---:B------:R-:W-:Y:S01]  /*5ba0*/  LOP3.LUT P0, RZ, R48.reuse, 0x4, RZ, 0xc0, !PT ;  /* 0x0000000430ff7812 */ /* 0x040fe2000780c0ff */
[C---:B------:R-:W-:Y:S01]  /*5bb0*/  IMAD.SHL.U32 R0, R48.reuse, 0x4, RZ ;  /* 0x0000000430007824 */ /* 0x040fe200078e00ff */
[----:B------:R-:W-:Y:S01]  /*5bc0*/  CS2R R44, SRZ ;  /* 0x00000000002c7805 */ /* 0x000fe2000001ff00 */
[----:B------:R-:W-:Y:S01]  /*5bd0*/  IMAD.SHL.U32 R47, R48, 0x10, RZ ;  /* 0x00000010302f7824 */ /* 0x000fe200078e00ff */
[----:B------:R-:W-:Y:S01]  /*5be0*/  UMOV UR49, 0x400 ;  /* 0x0000040000317882 */ /* 0x000fe20000000000 */
[----:B------:R-:W-:Y:S01]  /*5bf0*/  LOP3.LUT R3, R4, 0xc0, RZ, 0xc0, !PT ;  /* 0x000000c004037812 */ /* 0x000fe200078ec0ff */
[----:B------:R-:W2:Y:S01]  /*5c00*/  LDC.64 R42, c[0x0][0x9b0] ;  /* 0x00026c00ff2a7b82 */ /* 0x000ea20000000a00 */
[----:B------:R-:W-:Y:S01]  /*5c10*/  IMAD.U32 R23, R48, 0x10000, RZ ;  /* 0x0001000030177824 */ /* 0x000fe200078e00ff */
[----:B------:R-:W-:Y:S01]  /*5c20*/  LOP3.LUT R47, R47, 0x600, RZ, 0xc0, !PT ;  /* 0x000006002f2f7812 */ /* 0x000fe200078ec0ff */
[----:B------:R-:W-:Y:S01]  /*5c30*/  IMAD.MOV.U32 R61, RZ, RZ, 0x20 ;  /* 0x00000020ff3d7424 */ /* 0x000fe200078e00ff */
[----:B------:R-:W-:Y:S01]  /*5c40*/  LOP3.LUT R0, R3, 0x18, R0, 0xf8, !PT ;  /* 0x0000001803007812 */ /* 0x000fe200078ef800 */
[----:B------:R-:W-:Y:S01]  /*5c50*/  IMAD.MOV.U32 R46, RZ, RZ, 0x1 ;  /* 0x00000001ff2e7424 */ /* 0x000fe200078e00ff */
[----:B------:R-:W-:Y:S01]  /*5c60*/  SHF.R.U32.HI R3, RZ, 0x1, R48 ;  /* 0x00000001ff037819 */ /* 0x000fe20000011630 */
[----:B------:R-:W-:Y:S01]  /*5c70*/  IMAD.MOV.U32 R22, RZ, RZ, RZ ;  /* 0x000000ffff167224 */ /* 0x000fe200078e00ff */
[----:B------:R-:W3:Y:S01]  /*5c80*/  LDC.64 R40, c[0x0][0x9a8] ;  /* 0x00026a00ff287b82 */ /* 0x000ee20000000a00 */
[----:B------:R-:W-:Y:S01]  /*5c90*/  LOP3.LUT R47, R47, 0x20, R4, 0xf8, !PT ;  /* 0x000000202f2f7812 */ /* 0x000fe200078ef804 */
[----:B------:R-:W4:Y:S01]  /*5ca0*/  LDCU UR61, c[0x0][0x370] ;  /* 0x00006e00ff3d77ac */ /* 0x000f220008000800 */
[----:B------:R-:W-:-:S02]  /*5cb0*/  LOP3.LUT R0, R0, 0x8, R3, 0x78, !PT ;  /* 0x0000000800007812 */ /* 0x000fc400078e7803 */
[----:B------:R-:W-:Y:S01]  /*5cc0*/  LOP3.LUT R47, R47, 0x100, R4, 0xf8, !PT ;  /* 0x000001002f2f7812 */ /* 0x000fe200078ef804 */
[----:B------:R-:W2:Y:S01]  /*5cd0*/  LDCU UR48, c[0x0][0xc0c] ;  /* 0x00018180ff3077ac */ /* 0x000ea20008000800 */
[----:B------:R-:W-:Y:S02]  /*5ce0*/  LOP3.LUT R48, R48, 0x60, RZ, 0xc0, !PT ;  /* 0x0000006030307812 */ /* 0x000fe400078ec0ff */
[----:B------:R-:W-:Y:S01]  /*5cf0*/  LOP3.LUT R47, R47, R0, RZ, 0xfc, !PT ;  /* 0x000000002f2f7212 */ /* 0x000fe200078efcff */
[----:B-1----:R-:W-:Y:S01]  /*5d00*/  ULEA UR49, UR4, UR49, 0x18 ;  /* 0x0000003104317291 */ /* 0x002fe2000f8ec0ff */
[----:B------:R-:W-:Y:S01]  /*5d10*/  LOP3.LUT R23, R23, 0x600000, RZ, 0xc0, !PT ;  /* 0x0060000017177812 */ /* 0x000fe200078ec0ff */
[----:B------:R-:W1:Y:S01]  /*5d20*/  LDCU.64 UR4, c[0x0][0x990] ;  /* 0x00013200ff0477ac */ /* 0x000e620008000a00 */
[----:B------:R-:W-:Y:S01]  /*5d30*/  SEL R61, R61, 0xffffffe0, !P0 ;  /* 0xffffffe03d3d7807 */ /* 0x000fe20004000000 */
[----:B------:R-:W2:Y:S05]  /*5d40*/  LDCU UR38, c[0x0][0xc30] ;  /* 0x00018600ff2677ac */ /* 0x000eaa0008000800 */
[----:B------:R-:W4:Y:S01]  /*5d50*/  LDS R2, [UR49+0x1b0] ;  /* 0x0001b031ff027984 */ /* 0x000f220008000800 */
[----:B------:R-:W2:Y:S01]  /*5d60*/  LDCU.64 UR54, c[0x0][0x988] ;  /* 0x00013100ff3677ac */ /* 0x000ea20008000a00 */
[----:B------:R-:W2:Y:S01]  /*5d70*/  LDCU.64 UR46, c[0x0][0xc28] ;  /* 0x00018500ff2e77ac */ /* 0x000ea20008000a00 */
[----:B------:R-:W2:Y:S01]  /*5d80*/  LDCU.128 UR56, c[0x0][0xc10] ;  /* 0x00018200ff3877ac */ /* 0x000ea20008000c00 */
[----:B-1----:R-:W-:-:S02]  /*5d90*/  IMAD.U32 R52, RZ, RZ, UR4 ;  /* 0x00000004ff347e24 */ /* 0x002fc4000f8e00ff */
[----:B------:R-:W-:Y:S01]  /*5da0*/  IMAD.U32 R51, RZ, RZ, UR5 ;  /* 0x00000005ff337e24 */ /* 0x000fe2000f8e00ff */
[----:B------:R-:W1:Y:S01]  /*5db0*/  LDCU.128 UR4, c[0x0][0xb80] ;  /* 0x00017000ff0477ac */ /* 0x000e620008000c00 */
[----:B------:R-:W2:Y:S01]  /*5dc0*/  LDCU UR60, c[0x0][0x374] ;  /* 0x00006e80ff3c77ac */ /* 0x000ea20008000800 */
[----:B------:R-:W-:Y:S01]  /*5dd0*/  UMOV UR53, URZ ;  /* 0x000000ff00357c82 */ /* 0x000fe20008000000 */
[----:B------:R-:W-:Y:S01]  /*5de0*/  UMOV UR50, URZ ;  /* 0x000000ff00327c82 */ /* 0x000fe20008000000 */
[----:B-1----:R-:W-:Y:S01]  /*5df0*/  IMAD.U32 R56, RZ, RZ, UR4 ;  /* 0x00000004ff387e24 */ /* 0x002fe2000f8e00ff */
[----:B------:R-:W-:Y:S01]  /*5e00*/  UIADD3 UR4, UPT, UPT, UR49, 0x200, URZ ;  /* 0x0000020031047890 */ /* 0x000fe2000fffe0ff */
[----:B------:R-:W-:Y:S02]  /*5e10*/  IMAD.U32 R55, RZ, RZ, UR5 ;  /* 0x00000005ff377e24 */ /* 0x000fe4000f8e00ff */
[----:B------:R-:W-:Y:S02]  /*5e20*/  IMAD.U32 R54, RZ, RZ, UR6 ;  /* 0x00000006ff367e24 */ /* 0x000fe4000f8e00ff */
[----:B------:R-:W-:-:S02]  /*5e30*/  IMAD.U32 R53, RZ, RZ, UR7 ;  /* 0x00000007ff357e24 */ /* 0x000fc4000f8e00ff */
[C---:B----4-:R-:W-:Y:S01]  /*5e40*/  VIADD R3, R2.reuse, 0x80 ;  /* 0x0000008002037836 */ /* 0x050fe20000000000 */
[----:B------:R-:W-:Y:S01]  /*5e50*/  LOP3.LUT R2, R2, 0xffff, RZ, 0xc0, !PT ;  /* 0x0000ffff02027812 */ /* 0x000fe200078ec0ff */
[----:B------:R-:W-:-:S03]  /*5e60*/  IMAD.U32 R60, RZ, RZ, UR4 ;  /* 0x00000004ff3c7e24 */ /* 0x000fc6000f8e00ff */
[----:B------:R-:W-:-:S05]  /*5e70*/  LOP3.LUT R3, R3, 0xffff, RZ, 0xc0, !PT ;  /* 0x0000ffff03037812 */ /* 0x000fca00078ec0ff */
[----:B--23--:R1:W-:Y:S02]  /*5e80*/  STL.64 [R1], R2 ;  /* 0x0000000201007387 */ /* 0x00c3e40000100a00 */
.L_x_139:
[----:B-1----:R-:W-:Y:S04]  /*5e90*/  SHF.L.U32 R2, R44, 0x1f, RZ ;  /* 0x0000001f2c027819 */ /* 0x002fe800000006ff */
[----:B------:R-:W1:Y:S02]  /*5ea0*/  SYNCS.PHASECHK.TRANS64.TRYWAIT P0, [UR49+0x160], R2 ;  /* 0x00016002ff0075a7 */ /* 0x000e640008001131 */
[----:B-12---:R-:W-:Y:S05]  /*5eb0*/  @!P0 BRA `(.L_x_96) ;  /* 0x00000040007c8947 */ /* 0x006fea0003800000 */
.L_x_211:
[----:B------:R-:W2:Y:S01]  /*5ec0*/  LDS.128 R4, [UR49+0x1a0] ;  /* 0x0001a031ff047984 */ /* 0x000ea20008000c00 */
[----:B------:R-:W-:Y:S01]  /*5ed0*/  UIADD3 UR4, UPT, UPT, UR49, 0x168, URZ ;  /* 0x0000016831047890 */ /* 0x000fe2000fffe0ff */
[----:B-1----:R-:W-:Y:S01]  /*5ee0*/  IMAD R2, R22, 0x4, R1 ;  /* 0x0000000416027824 */ /* 0x002fe200078e0201 */
[----:B------:R-:W-:Y:S01]  /*5ef0*/  UISETP.GE.AND UP0, UPT, UR39, 0x1, UPT ;  /* 0x000000012700788c */ /* 0x000fe2000bf06270 */
[----:B------:R-:W-:Y:S01]  /*5f00*/  @!PT LDS RZ, [RZ] ;  /* 0x00000000fffff984 */ /* 0x000fe20000000800 */
[----:B------:R-:W-:Y:S01]  /*5f10*/  @!PT LDS RZ, [RZ] ;  /* 0x00000000fffff984 */ /* 0x000fe20000000800 */
[----:B------:R-:W-:Y:S01]  /*5f20*/  @!PT LDS RZ, [RZ] ;  /* 0x00000000fffff984 */ /* 0x000fe20000000800 */
[----:B------:R-:W-:Y:S01]  /*5f30*/  @!PT LDS RZ, [RZ] ;  /* 0x00000000fffff984 */ /* 0x000fe20000000800 */
[----:B------:R1:W-:Y:S06]  /*5f40*/  MEMBAR.ALL.CTA ;  /* 0x0000000000007992 */ /* 0x0003ec0000008000 */
[----:B-1----:R-:W1:Y:S01]  /*5f50*/  FENCE.VIEW.ASYNC.S ;  /* 0x00000000000073c6 */ /* 0x002e620000000000 */
[----:B------:R-:W-:Y:S09]  /*5f60*/  UPRMT UR4, URZ, 0x654, UR4 ;  /* 0x00000654ff047896 */ /* 0x000ff20008000004 */
[----:B-1----:R-:W-:Y:S01]  /*5f70*/  SYNCS.ARRIVE.TRANS64.RED.A1T0 RZ, [UR4], RZ ;  /* 0x000000ffffff79a7 */ /* 0x002fe20008100404 */
[----:B------:R-:W5:Y:S01]  /*5f80*/  LDL R2, [R2] ;  /* 0x0000000002027983 */ /* 0x000f620000100800 */
[----:B--2---:R-:W-:Y:S11]  /*5f90*/  LOP3.LUT P0, RZ, R6, 0x1, RZ, 0xc0, !PT ;  /* 0x0000000106ff7812 */ /* 0x004ff6000780c0ff */
[----:B------:R-:W-:Y:S02]  /*5fa0*/  @!UPT UIADD3 URZ, UPT, UPT, URZ, URZ, URZ ;  /* 0x000000fffffff290 */ /* 0x000fe4000fffe0ff */
[----:B------:R-:W-:Y:S01]  /*5fb0*/  VOTEU.ANY UP1, P0 ;  /* 0x0000000000ff7886 */ /* 0x000fe20000020100 */
[----:B------:R-:W-:Y:S01]  /*5fc0*/  PLOP3.LUT P0, PT, PT, PT, UP1, 0x80, 0x8 ;  /* 0x000000000008781c */ /* 0x000fe20003f0f018 */
[----:B------:R-:W-:Y:S11]  /*5fd0*/  UP2UR UR62, UPR, URZ, 0x2 ;  /* 0x00000002ff3e7883 */ /* 0x000ff60008000000 */
[----:B------:R-:W-:Y:S01]  /*5fe0*/  @!UPT UIADD3 URZ, UPT, UPT, URZ, URZ, URZ ;  /* 0x000000fffffff290 */ /* 0x000fe2000fffe0ff */
[----:B------:R-:W-:Y:S02]  /*5ff0*/  @P0 MOV R3, R4 ;  /* 0x0000000400030202 */ /* 0x000fe40000000f00 */
[----:B------:R-:W-:Y:S02]  /*6000*/  @P0 LOP3.LUT R0, R5, 0xffff, RZ, 0xc0, !PT ;  /* 0x0000ffff05000812 */ /* 0x000fe400078ec0ff */
[----:B------:R-:W-:Y:S02]  /*6010*/  @P0 R2UR UR5, R3 ;  /* 0x00000000030502ca */ /* 0x000fe400000e0000 */
[----:B------:R-:W-:Y:S11]  /*6020*/  @P0 R2UR UR4, R0 ;  /* 0x00000000000402ca */ /* 0x000ff600000e0000 */
[----:B------:R-:W-:Y:S02]  /*6030*/  @UP1 UMOV UR37, UR5 ;  /* 0x0000000500251c82 */ /* 0x000fe40008000000 */
[----:B------:R-:W-:Y:S01]  /*6040*/  @UP1 UMOV UR36, UR4 ;  /* 0x0000000400241c82 */ /* 0x000fe20008000000 */
[----:B------:R-:W-:Y:S05]  /*6050*/  BRA.U !UP0, `(.L_x_97) ;  /* 0x0000000108cc7547 */ /* 0x000fea000b800000 */
[----:B------:R-:W1:Y:S01]  /*6060*/  LDCU UR9, c[0x0][0xc20] ;  /* 0x00018400ff0977ac */ /* 0x000e620008000800 */
[----:B------:R-:W-:Y:S02]  /*6070*/  UIMAD.WIDE.U32 UR4, UR60, UR59, URZ ;  /* 0x0000003b3c0472a5 */ /* 0x000fe4000f8e00ff */
[----:B------:R-:W-:Y:S02]  /*6080*/  UIMAD.WIDE.U32 UR6, UR61, UR56, URZ ;  /* 0x000000383d0672a5 */ /* 0x000fe4000f8e00ff */
[----:B------:R-:W-:Y:S02]  /*6090*/  UIMAD.WIDE.U32 UR10, UR36, UR59, URZ ;  /* 0x0000003b240a72a5 */ /* 0x000fe4000f8e00ff */
[----:B------:R-:W-:Y:S02]  /*60a0*/  UISETP.NE.AND UP0, UPT, UR58, 0x1, UPT ;  /* 0x000000013a00788c */ /* 0x000fe4000bf05270 */
[----:B------:R-:W-:Y:S02]  /*60b0*/  UISETP.NE.AND UP1, UPT, UR48, 0x1, UPT ;  /* 0x000000013000788c */ /* 0x000fe4000bf25270 */
[----:B------:R-:W-:Y:S02]  /*60c0*/  UISETP.NE.AND UP2, UPT, UR39, 0x1, UPT ;  /* 0x000000012700788c */ /* 0x000fe4000bf45270 */
[----:B------:R-:W-:Y:S01]  /*60d0*/  UIMAD.WIDE.U32 UR12, UR37, UR56, URZ ;  /* 0x00000038250c72a5 */ /* 0x000fe2000f8e00ff */
[----:B------:R-:W-:Y:S01]  /*60e0*/  UMOV UR4, UR5 ;  /* 0x0000000500047c82 */ /* 0x000fe20008000000 */
[----:B------:R-:W-:Y:S01]  /*60f0*/  UMOV UR6, UR11 ;  /* 0x0000000b00067c82 */ /* 0x000fe20008000000 */
[----:B-1----:R-:W-:Y:S03]  /*6100*/  USHF.R.U32.HI UR8, URZ, UR9, UR4 ;  /* 0x00000009ff087299 */ /* 0x002fe60008011604 */
[----:B------:R-:W-:Y:S02]  /*6110*/  UMOV UR4, UR7 ;  /* 0x0000000700047c82 */ /* 0x000fe40008000000 */
[----:B------:R-:W-:Y:S02]  /*6120*/  USHF.R.U32.HI UR5, URZ, UR57, UR4 ;  /* 0x00000039ff057299 */ /* 0x000fe40008011604 */
[----:B------:R-:W-:Y:S02]  /*6130*/  USEL UR4, UR60, UR8, !UP0 ;  /* 0x000000083c047287 */ /* 0x000fe4000c000000 */
[----:B------:R-:W-:Y:S02]  /*6140*/  USHF.R.U32.HI UR8, URZ, UR9, UR6 ;  /* 0x00000009ff087299 */ /* 0x000fe40008011606 */
[----:B------:R-:W-:Y:S02]  /*6150*/  UIMAD.WIDE.U32 UR6, UR4, UR46, URZ ;  /* 0x0000002e040672a5 */ /* 0x000fe4000f8e00ff */
[----:B------:R-:W-:Y:S02]  /*6160*/  USEL UR9, UR61, UR5, !UP1 ;  /* 0x000000053d097287 */ /* 0x000fe4000c800000 */
[----:B------:R-:W-:Y:S02]  /*6170*/  USEL UR8, UR36, UR8, !UP0 ;  /* 0x0000000824087287 */ /* 0x000fe4000c000000 */
[----:B------:R-:W-:Y:S01]  /*6180*/  UIMAD.WIDE.U32 UR10, UR9, UR46, URZ ;  /* 0x0000002e090a72a5 */ /* 0x000fe2000f8e00ff */
[----:B------:R-:W-:Y:S01]  /*6190*/  UMOV UR6, UR7 ;  /* 0x0000000700067c82 */ /* 0x000fe20008000000 */
[----:B------:R-:W-:Y:S01]  /*61a0*/  UMOV UR5, UR13 ;  /* 0x0000000d00057c82 */ /* 0x000fe20008000000 */
[----:B------:R-:W-:Y:S02]  /*61b0*/  @UP2 USHF.R.U32.HI UR4, URZ, UR47, UR6 ;  /* 0x0000002fff042299 */ /* 0x000fe40008011606 */
[----:B------:R-:W-:Y:S02]  /*61c0*/  USHF.R.U32.HI UR5, URZ, UR57, UR5 ;  /* 0x00000039ff057299 */ /* 0x000fe40008011605 */
[----:B------:R-:W-:Y:S02]  /*61d0*/  UIMAD UR4, UR39, UR4, URZ ;  /* 0x00000004270472a4 */ /* 0x000fe4000f8e02ff */
[----:B------:R-:W-:Y:S02]  /*61e0*/  USEL UR5, UR37, UR5, !UP1 ;  /* 0x0000000525057287 */ /* 0x000fe4000c800000 */
[----:B------:R-:W-:Y:S01]  /*61f0*/  UISETP.GE.AND UP0, UPT, UR8, UR4, UPT ;  /* 0x000000040800728c */ /* 0x000fe2000bf06270 */
[----:B------:R-:W-:Y:S01]  /*6200*/  UMOV UR6, UR11 ;  /* 0x0000000b00067c82 */ /* 0x000fe20008000000 */
[----:B------:R-:W-:Y:S02]  /*6210*/  UIMAD.WIDE.U32 UR10, UR8, UR46, URZ ;  /* 0x0000002e080a72a5 */ /* 0x000fe4000f8e00ff */
[----:B------:R-:W-:Y:S04]  /*6220*/  @UP2 USHF.R.U32.HI UR9, URZ, UR47, UR6 ;  /* 0x0000002fff092299 */ /* 0x000fe80008011606 */
[----:B------:R-:W-:Y:S01]  /*6230*/  UIMAD UR6, UR39, UR9, URZ ;  /* 0x00000009270672a4 */ /* 0x000fe2000f8e02ff */
[----:B------:R-:W-:Y:S03]  /*6240*/  UMOV UR4, UR11 ;  /* 0x0000000b00047c82 */ /* 0x000fe60008000000 */
[----:B------:R-:W-:Y:S02]  /*6250*/  UISETP.GE.OR UP0, UPT, UR5, UR6, UP0 ;  /* 0x000000060500728c */ /* 0x000fe40008706670 */
[----:B------:R-:W-:Y:S02]  /*6260*/  USHF.R.U32.HI UR4, URZ, UR47, UR4 ;  /* 0x0000002fff047299 */ /* 0x000fe40008011604 */
[----:B------:R-:W-:Y:S02]  /*6270*/  UIMAD.WIDE.U32 UR6, UR5, UR46, URZ ;  /* 0x0000002e050672a5 */ /* 0x000fe4000f8e00ff */
[----:B------:R-:W-:Y:S02]  /*6280*/  USEL UR11, UR8, UR4, !UP2 ;  /* 0x00000004080b7287 */ /* 0x000fe4000d000000 */
[----:B------:R-:W-:Y:S02]  /*6290*/  UIADD3 UR6, UPT, UPT, -UR5, URZ, URZ ;  /* 0x000000ff05067290 */ /* 0x000fe4000fffe1ff */
[----:B------:R-:W-:Y:S02]  /*62a0*/  UIADD3 UR10, UPT, UPT, -UR11, URZ, URZ ;  /* 0x000000ff0b0a7290 */ /* 0x000fe4000fffe1ff */
[----:B------:R-:W-:Y:S02]  /*62b0*/  UIMAD UR6, UR48, UR6, UR37 ;  /* 0x00000006300672a4 */ /* 0x000fe4000f8e0225 */
[----:B------:R-:W-:Y:S01]  /*62c0*/  UIMAD UR10, UR39, UR10, UR8 ;  /* 0x0000000a270a72a4 */ /* 0x000fe2000f8e0208 */
[----:B------:R-:W-:Y:S01]  /*62d0*/  @!UP0 UMOV UR4, UR7 ;  /* 0x0000000700048c82 */ /* 0x000fe20008000000 */
[----:B------:R-:W-:Y:S02]  /*62e0*/  UIADD3 UR7, UPT, UPT, -UR8, URZ, URZ ;  /* 0x000000ff08077290 */ /* 0x000fe4000fffe1ff */
[----:B------:R-:W-:Y:S04]  /*62f0*/  @!UP0 USHF.R.U32.HI UR4, URZ, UR47, UR4 ;  /* 0x0000002fff048299 */ /* 0x000fe80008011604 */
[----:B------:R-:W-:Y:S04]  /*6300*/  @!UP0 USEL UR4, UR5, UR4, !UP2 ;  /* 0x0000000405048287 */ /* 0x000fe8000d000000 */
[----:B------:R-:W-:Y:S02]  /*6310*/  @!UP0 UIMAD UR9, UR9, UR10, UR4 ;  /* 0x0000000a090982a4 */ /* 0x000fe4000f8e0204 */
[----:B------:R-:W-:Y:S02]  /*6320*/  @!UP0 UIADD3 UR10, UPT, UPT, UR11, -UR4, URZ ;  /* 0x800000040b0a8290 */ /* 0x000fe4000fffe0ff */
[----:B------:R-:W-:Y:S02]  /*6330*/  UIMAD UR4, UR58, UR7, UR36 ;  /* 0x000000073a0472a4 */ /* 0x000fe4000f8e0224 */
[----:B------:R-:W-:Y:S03]  /*6340*/  @!UP0 UIMAD UR8, UR10, UR39, UR5 ;  /* 0x000000270a0882a4 */ /* 0x000fe6000f8e0205 */
[----:B------:R-:W-:Y:S02]  /*6350*/  @!UP0 UMOV UR5, UR9 ;  /* 0x0000000900058c82 */ /* 0x000fe40008000000 */
[----:B------:R-:W-:Y:S02]  /*6360*/  UIMAD UR37, UR5, UR48, UR6 ;  /* 0x00000030052572a4 */ /* 0x000fe4000f8e0206 */
[----:B------:R-:W-:Y:S11]  /*6370*/  UIMAD UR36, UR8, UR58, UR4 ;  /* 0x0000003a082472a4 */ /* 0x000ff6000f8e0204 */
[----:B------:R-:W-:Y:S01]  /*6380*/  @!UPT UIADD3 URZ, UPT, UPT, URZ, URZ, URZ ;  /* 0x000000fffffff290 */ /* 0x000fe2000fffe0ff */
.L_x_97:
[----:B------:R-:W-:Y:S01]  /*6390*/  UISETP.NE.AND UP0, UPT, UR38, 0x1, UPT ;  /* 0x000000012600788c */ /* 0x000fe2000bf05270 */
[----:B------:R-:W-:Y:S01]  /*63a0*/  @P0 SHF.R.U32.HI R4, RZ, 0x10, R5 ;  /* 0x00000010ff040819 */ /* 0x000fe20000011605 */
[----:B------:R-:W-:Y:S01]  /*63b0*/  USHF.L.U32 UR41, UR24, 0x7, URZ ;  /* 0x0000000718297899 */ /* 0x000fe200080006ff */
[----:B------:R-:W-:Y:S02]  /*63c0*/  BSSY.RECONVERGENT B6, `(.L_x_98) ;  /* 0x0000034000067945 */ /* 0x000fe40003800200 */
[----:B------:R-:W-:Y:S02]  /*63d0*/  @P0 R2UR UR63, R4 ;  /* 0x00000000043f02ca */ /* 0x000fe400000e0000 */
[----:B------:R-:W-:Y:S04]  /*63e0*/  LOP3.LUT P0, RZ, R60, 0x1b0, RZ, 0xc0, !PT ;  /* 0x000001b03cff7812 */ /* 0x000fe8000780c0ff */
[----:B------:R-:W1:Y:S01]  /*63f0*/  @!UP0 LDCU.128 UR12, c[0x0][0xc10] ;  /* 0x00018200ff0c87ac */ /* 0x000e620008000c00 */
[----:B------:R-:W2:Y:S01]  /*6400*/  @!UP0 LDCU UR5, c[0x0][0xc0c] ;  /* 0x00018180ff0587ac */ /* 0x000ea20008000800 */
[----:B------:R-:W3:Y:S01]  /*6410*/  @!UP0 LDCU UR10, c[0x0][0xc20] ;  /* 0x00018400ff0a87ac */ /* 0x000ee20008000800 */
[----:B-1----:R-:W-:Y:S02]  /*6420*/  UIMAD.WIDE.U32 UR8, UR37, UR12, URZ ;  /* 0x0000000c250872a5 */ /* 0x002fe4000f8e00ff */
[----:B------:R-:W-:Y:S02]  /*6430*/  UIMAD.WIDE.U32 UR6, UR36, UR15, URZ ;  /* 0x0000000f240672a5 */ /* 0x000fe4000f8e00ff */
[----:B------:R-:W-:Y:S03]  /*6440*/  @!UP0 UISETP.NE.AND UP1, UPT, UR14, 0x1, UPT ;  /* 0x000000010e00888c */ /* 0x000fe6000bf25270 */
[----:B------:R-:W-:Y:S01]  /*6450*/  @!UP0 UMOV UR4, UR9 ;  /* 0x0000000900048c82 */ /* 0x000fe20008000000 */
[----:B--2---:R-:W-:Y:S02]  /*6460*/  @!UP0 UISETP.NE.AND UP2, UPT, UR5, 0x1, UPT ;  /* 0x000000010500888c */ /* 0x004fe4000bf45270 */
[----:B------:R-:W-:Y:S01]  /*6470*/  @!UP0 USHF.R.U32.HI UR4, URZ, UR13, UR4 ;  /* 0x0000000dff048299 */ /* 0x000fe20008011604 */
[----:B------:R-:W-:Y:S02]  /*6480*/  @!UP0 UMOV UR6, UR7 ;  /* 0x0000000700068c82 */ /* 0x000fe40008000000 */
[----:B---3--:R-:W-:Y:S02]  /*6490*/  @!UP0 USHF.R.U32.HI UR6, URZ, UR10, UR6 ;  /* 0x0000000aff068299 */ /* 0x008fe40008011606 */
[----:B------:R-:W-:Y:S02]  /*64a0*/  @!UP0 USEL UR7, UR37, UR4, !UP2 ;  /* 0x0000000425078287 */ /* 0x000fe4000d000000 */
[----:B------:R-:W-:Y:S04]  /*64b0*/  @!UP0 USEL UR6, UR36, UR6, !UP1 ;  /* 0x0000000624068287 */ /* 0x000fe8000c800000 */
[----:B------:R-:W-:Y:S02]  /*64c0*/  @!UP0 UIADD3 UR4, UPT, UPT, -UR7, UR6, URZ ;  /* 0x0000000607048290 */ /* 0x000fe4000fffe1ff */
[----:B------:R-:W-:Y:S02]  /*64d0*/  @!UP0 UIADD3 UR6, UPT, UPT, UR7, -UR6, URZ ;  /* 0x8000000607068290 */ /* 0x000fe4000fffe0ff */
[----:B------:R-:W-:Y:S02]  /*64e0*/  @!UP0 UIMAD UR37, UR4, UR5, UR37 ;  /* 0x00000005042582a4 */ /* 0x000fe4000f8e0225 */
[----:B------:R-:W-:Y:S01]  /*64f0*/  @!UP0 UIMAD UR36, UR6, UR14, UR36 ;  /* 0x0000000e062482a4 */ /* 0x000fe2000f8e0224 */
[----:B------:R-:W-:Y:S11]  /*6500*/  @!P0 BRA `(.L_x_99) ;  /* 0x00000000007c8947 */ /* 0x000ff60003800000 */
[----:B------:R-:W1:Y:S01]  /*6510*/  LDCU.64 UR8, c[0x4][0x80] ;  /* 0x01001000ff0877ac */ /* 0x000e620008000a00 */
[----:B------:R-:W-:Y:S01]  /*6520*/  MOV R16, 0x0 ;  /* 0x0000000000107802 */ /* 0x000fe20000000f00 */
[----:B------:R-:W-:Y:S02]  /*6530*/  HFMA2 R12, -RZ, RZ, 0, 5.9604644775390625e-08 ;  /* 0x00000001ff0c7431 */ /* 0x000fe400000001ff */
[----:B------:R-:W-:Y:S01]  /*6540*/  IMAD.MOV.U32 R8, RZ, RZ, 0x70 ;  /* 0x00000070ff087424 */ /* 0x000fe200078e00ff */
[----:B------:R2:W3:Y:S01]  /*6550*/  LDC.64 R14, c[0x4][R16] ;  /* 0x01000000100e7b82 */ /* 0x0004e20000000a00 */
[----:B------:R-:W4:Y:S01]  /*6560*/  LDCU.64 UR6, c[0x4][0x88] ;  /* 0x01001100ff0677ac */ /* 0x000f220008000a00 */
[----:B------:R-:W-:Y:S01]  /*6570*/  IMAD.MOV.U32 R13, RZ, RZ, RZ ;  /* 0x000000ffff0d7224 */ /* 0x000fe200078e00ff */
[----:B------:R-:W2:Y:S01]  /*6580*/  LDCU.64 UR4, c[0x4][0x8] ;  /* 0x01000100ff0477ac */ /* 0x000ea20008000a00 */
[----:B-1----:R-:W-:Y:S01]  /*6590*/  MOV R5, UR9 ;  /* 0x0000000900057c02 */ /* 0x002fe20008000f00 */
[----:B------:R-:W-:Y:S01]  /*65a0*/  IMAD.U32 R4, RZ, RZ, UR8 ;  /* 0x00000008ff047e24 */ /* 0x000fe2000f8e00ff */
[----:B----4-:R-:W-:Y:S01]  /*65b0*/  MOV R7, UR7 ;  /* 0x0000000700077c02 */ /* 0x010fe20008000f00 */
[----:B------:R-:W-:Y:S01]  /*65c0*/  IMAD.U32 R6, RZ, RZ, UR6 ;  /* 0x00000006ff067e24 */ /* 0x000fe2000f8e00ff */
[----:B--2---:R-:W-:Y:S01]  /*65d0*/  MOV R11, UR5 ;  /* 0x00000005000b7c02 */ /* 0x004fe20008000f00 */
[----:B------:R-:W-:Y:S02]  /*65e0*/  IMAD.U32 R10, RZ, RZ, UR4 ;  /* 0x00000004ff0a7e24 */ /* 0x000fe4000f8e00ff */
[----:B------:R-:W-:Y:S07]  /*65f0*/  LEPC R20, `(.L_x_100) ;  /* 0x000000001014794e */ /* 0x000fee0000000000 */
[----:B---3-5:R-:W-:Y:S05]  /*6600*/  CALL.ABS.NOINC R14 ;  /* 0x000000000e007343 */ /* 0x028fea0003c00000 */
.L_x_100:
[----:B------:R-:W1:Y:S01]  /*6610*/  LDCU.64 UR8, c[0x4][0x80] ;  /* 0x01001000ff0877ac */ /* 0x000e620008000a00 */
[----:B------:R-:W2:Y:S01]  /*6620*/  LDC.64 R16, c[0x4][R16] ;  /* 0x0100000010107b82 */ /* 0x000ea20000000a00 */
[----:B------:R-:W-:Y:S02]  /*6630*/  HFMA2 R12, -RZ, RZ, 0, 5.9604644775390625e-08 ;  /* 0x00000001ff0c7431 */ /* 0x000fe400000001ff */
[----:B------:R-:W-:Y:S02]  /*6640*/  IMAD.MOV.U32 R8, RZ, RZ, 0x70 ;  /* 0x00000070ff087424 */ /* 0x000fe400078e00ff */
[----:B------:R-:W-:Y:S01]  /*6650*/  IMAD.MOV.U32 R13, RZ, RZ, RZ ;  /* 0x000000ffff0d7224 */ /* 0x000fe200078e00ff */
[----:B------:R-:W3:Y:S01]  /*6660*/  LDCU.64 UR6, c[0x4][0x88] ;  /* 0x01001100ff0677ac */ /* 0x000ee20008000a00 */
[----:B------:R-:W4:Y:S01]  /*6670*/  LDCU.64 UR4, c[0x4][0x8] ;  /* 0x01000100ff0477ac */ /* 0x000f220008000a00 */
[----:B-1----:R-:W-:Y:S02]  /*6680*/  MOV R4, UR8 ;  /* 0x0000000800047c02 */ /* 0x002fe40008000f00 */
[----:B------:R-:W-:Y:S02]  /*6690*/  MOV R5, UR9 ;  /* 0x0000000900057c02 */ /* 0x000fe40008000f00 */
[----:B---3--:R-:W-:Y:S01]  /*66a0*/  MOV R7, UR7 ;  /* 0x0000000700077c02 */ /* 0x008fe20008000f00 */
[----:B------:R-:W-:Y:S01]  /*66b0*/  IMAD.U32 R6, RZ, RZ, UR6 ;  /* 0x00000006ff067e24 */ /* 0x000fe2000f8e00ff */
[----:B----4-:R-:W-:Y:S01]  /*66c0*/  MOV R11, UR5 ;  /* 0x00000005000b7c02 */ /* 0x010fe20008000f00 */
[----:B------:R-:W-:Y:S02]  /*66d0*/  IMAD.U32 R10, RZ, RZ, UR4 ;  /* 0x00000004ff0a7e24 */ /* 0x000fe4000f8e00ff */
[----:B------:R-:W-:Y:S07]  /*66e0*/  LEPC R20, `(.L_x_99) ;  /* 0x000000001014794e */ /* 0x000fee0000000000 */
[----:B--2---:R-:W-:Y:S05]  /*66f0*/  CALL.ABS.NOINC R16 ;  /* 0x0000000010007343 */ /* 0x004fea0003c00000 */
.L_x_99:
[----:B------:R-:W-:Y:S05]  /*6700*/  BSYNC.RECONVERGENT B6 ;  /* 0x0000000000067941 */ /* 0x000fea0003800200 */
.L_x_98:
[----:B------:R-:W-:Y:S02]  /*6710*/  R2UR UR6, R59 ;  /* 0x000000003b0672ca */ /* 0x000fe400000e0000 */
[----:B------:R-:W-:Y:S02]  /*6720*/  R2UR UR5, R52 ;  /* 0x00000000340572ca */ /* 0x000fe400000e0000 */
[----:B------:R-:W-:Y:S02]  /*6730*/  R2UR UR4, R51 ;  /* 0x00000000330472ca */ /* 0x000fe400000e0000 */
[----:B------:R-:W-:Y:S02]  /*6740*/  ISETP.NE.U32.AND P4, PT, R42, RZ, PT ;  /* 0x000000ff2a00720c */ /* 0x000fe40003f85070 */
[----:B------:R-:W-:Y:S02]  /*6750*/  ISETP.NE.U32.AND P2, PT, RZ, UR54, PT ;  /* 0x00000036ff007c0c */ /* 0x000fe4000bf45070 */
[----:B------:R-:W-:Y:S02]  /*6760*/  ISETP.NE.AND.EX P4, PT, R43, RZ, PT, P4 ;  /* 0x000000ff2b00720c */ /* 0x000fe40003f85340 */
[----:B------:R-:W-:Y:S01]  /*6770*/  ISETP.NE.AND.EX P2, PT, RZ, UR55, PT, P2 ;  /* 0x00000037ff007c0c */ /* 0x000fe2000bf45320 */
[----:B------:R-:W-:Y:S02]  /*6780*/  UISETP.NE.AND UP2, UPT, UR6, URZ, UPT ;  /* 0x000000ff0600728c */ /* 0x000fe4000bf45270 */
[----:B------:R-:W-:Y:S04]  /*6790*/  UISETP.NE.U32.AND UP0, UPT, UR5, URZ, UPT ;  /* 0x000000ff0500728c */ /* 0x000fe8000bf05070 */
[----:B------:R-:W-:Y:S01]  /*67a0*/  UISETP.NE.AND.EX UP1, UPT, UR4, URZ, UPT, UP0 ;  /* 0x000000ff0400728c */ /* 0x000fe2000bf25300 */
[----:B------:R-:W-:Y:S01]  /*67b0*/  PLOP3.LUT P1, PT, PT, PT, UP2, 0x80, 0x8 ;  /* 0x000000000008781c */ /* 0x000fe20003f2f028 */
[----:B------:R-:W-:Y:S03]  /*67c0*/  UPLOP3.LUT UP0, UPT, UPT, UPT, UPT, 0x40, 0x4 ;  /* 0x000000000004789c */ /* 0x000fe60003f0e870 */
[----:B------:R-:W-:Y:S06]  /*67d0*/  @UP2 UPLOP3.LUT UP0, UPT, UPT, UPT, UP1, 0x80, 0x8 ;  /* 0x000000000008289c */ /* 0x000fec0003f0f010 */
[----:B------:R-:W-:Y:S01]  /*67e0*/  PLOP3.LUT P0, PT, PT, PT, UP0, 0x80, 0x8 ;  /* 0x000000000008781c */ /* 0x000fe20003f0f008 */
[----:B------:R-:W-:Y:S01]  /*67f0*/  @!UPT UIADD3 URZ, UPT, UPT, URZ, URZ, URZ ;  /* 0x000000fffffff290 */ /* 0x000fe2000fffe0ff */
[----:B------:R-:W-:Y:S11]  /*6800*/  BRA.U !UP1, `(.L_x_101) ;  /* 0x0000000109407547 */ /* 0x000ff6000b800000 */
[----:B------:R-:W-:Y:S01]  /*6810*/  UISETP.NE.U32.AND UP0, UPT, UR54, URZ, UPT ;  /* 0x000000ff3600728c */ /* 0x000fe2000bf05070 */
[----:B------:R-:W-:Y:S01]  /*6820*/  R2UR UR6, R52 ;  /* 0x00000000340672ca */ /* 0x000fe200000e0000 */
[----:B------:R-:W1:Y:S01]  /*6830*/  LDCU.64 UR8, c[0x0][0x358] ;  /* 0x00006b00ff0877ac */ /* 0x000e620008000a00 */
[----:B------:R-:W-:Y:S02]  /*6840*/  HFMA2 R49, -RZ, RZ, 0, 5.9604644775390625e-08 ;  /* 0x00000001ff317431 */ /* 0x000fe400000001ff */
[----:B------:R-:W-:Y:S01]  /*6850*/  IMAD.MOV.U32 R0, RZ, RZ, 0x1 ;  /* 0x00000001ff007424 */ /* 0x000fe200078e00ff */
[----:B------:R-:W-:Y:S06]  /*6860*/  UISETP.NE.AND.EX UP0, UPT, UR55, URZ, UPT, UP0 ;  /* 0x000000ff3700728c */ /* 0x000fec000bf05300 */
[----:B------:R-:W-:Y:S05]  /*6870*/  PLOP3.LUT P3, PT, PT, PT, UP0, 0x80, 0x8 ;  /* 0x000000000008781c */ /* 0x000fea0003f6f008 */
[----:B------:R-:W2:Y:S01]  /*6880*/  @UP0 LDCU.64 UR4, c[0x0][0x988] ;  /* 0x00013100ff0407ac */ /* 0x000ea20008000a00 */
[----:B------:R-:W-:Y:S07]  /*6890*/  @UP0 UIMAD UR6, UR52, UR6, URZ ;  /* 0x00000006340602a4 */ /* 0x000fee000f8e02ff */
[----:B------:R-:W-:Y:S01]  /*68a0*/  @!P3 PRMT R49, R0, 0x7610, R49 ;  /* 0x000076100031b816 */ /* 0x000fe20000000031 */
[----:B--2---:R-:W-:Y:S06]  /*68b0*/  @UP0 UIMAD.WIDE UR4, UR6, 0x4, UR4 ;  /* 0x00000004060408a5 */ /* 0x004fec000f8e0204 */
[----:B------:R-:W-:Y:S02]  /*68c0*/  IMAD.U32 R4, RZ, RZ, UR4 ;  /* 0x00000004ff047e24 */ /* 0x000fe4000f8e00ff */
[----:B------:R-:W-:Y:S03]  /*68d0*/  IMAD.U32 R5, RZ, RZ, UR5 ;  /* 0x00000005ff057e24 */ /* 0x000fe6000f8e00ff */
[----:B------:R-:W2:Y:S02]  /*68e0*/  @!UP0 LDCU UR4, c[0x0][0x980] ;  /* 0x00013000ff0487ac */ /* 0x000ea40008000800 */
[----:B-1---5:R1:W5:Y:S02]  /*68f0*/  @P3 LDG.E R27, desc[UR8][R4.64] ;  /* 0x00000008041b3981 */ /* 0x022364000c1e1900 */
[----:B-12---:R-:W-:Y:S02]  /*6900*/  @!P3 MOV R27, UR4 ;  /* 0x00000004001bbc02 */ /* 0x006fe40008000f00 */
.L_x_101:
[----:B------:R-:W-:Y:S05]  /*6910*/  @!P4 BRA `(.L_x_102) ;  /* 0x000000000024c947 */ /* 0x000fea0003800000 */
[----:B------:R-:W-:Y:S01]  /*6920*/  ISETP.NE.U32.AND P3, PT, R40, RZ, PT ;  /* 0x000000ff2800720c */ /* 0x000fe20003f65070 */
[----:B------:R-:W1:Y:S03]  /*6930*/  LDCU.64 UR4, c[0x0][0x358] ;  /* 0x00006b00ff0477ac */ /* 0x000e660008000a00 */
[----:B------:R-:W-:Y:S11]  /*6940*/  ISETP.NE.AND.EX P3, PT, R41, RZ, PT, P3 ;  /* 0x000000ff2900720c */ /* 0x000ff60003f65330 */
[----:B------:R-:W-:Y:S02]  /*6950*/  @!UPT UIADD3 URZ, UPT, UPT, URZ, URZ, URZ ;  /* 0x000000fffffff290 */ /* 0x000fe4000fffe0ff */
[----:B------:R-:W2:Y:S01]  /*6960*/  @P3 LDC.64 R4, c[0x0][0x9a8] ;  /* 0x00026a00ff043b82 */ /* 0x000ea20000000a00 */
[----:B------:R-:W-:Y:S04]  /*6970*/  @P3 IMAD R0, R42, UR52, RZ ;  /* 0x000000342a003c24 */ /* 0x000fe8000f8e02ff */
[----:B--2---:R-:W-:Y:S05]  /*6980*/  @P3 IMAD.WIDE R4, R0, 0x4, R4 ;  /* 0x0000000400043825 */ /* 0x004fea00078e0204 */
[----:B-1---5:R1:W5:Y:S02]  /*6990*/  @P3 LDG.E R24, desc[UR4][R4.64] ;  /* 0x0000000404183981 */ /* 0x022364000c1e1900 */
[----:B-1----:R-:W2:Y:S02]  /*69a0*/  @!P3 LDC R24, c[0x0][0x9a0] ;  /* 0x00026800ff18bb82 */ /* 0x002ea40000000800 */
.L_x_102:
[----:B-----5:R-:W-:Y:S01]  /*69b0*/  FSETP.NEU.AND P3, PT, R27, RZ, PT ;  /* 0x000000ff1b00720b */ /* 0x020fe20003f6d000 */
[----:B------:R-:W1:Y:S01]  /*69c0*/  LDCU.128 UR12, c[0x0][0xb90] ;  /* 0x00017200ff0c77ac */ /* 0x000e620008000c00 */
[----:B------:R-:W-:Y:S01]  /*69d0*/  SEL R3, RZ, 0xffffffff, P2 ;  /* 0xffffffffff037807 */ /* 0x000fe20001000000 */
[----:B------:R-:W-:Y:S01]  /*69e0*/  IMAD.SHL.U32 R72, R47, 0x2, RZ ;  /* 0x000000022f487824 */ /* 0x000fe200078e00ff */
[----:B------:R-:W-:Y:S01]  /*69f0*/  @P1 LOP3.LUT P2, RZ, R49, 0xff, RZ, 0xc0, !PT ;  /* 0x000000ff31ff1812 */ /* 0x000fe2000784c0ff */
[----:B------:R-:W-:Y:S01]  /*6a00*/  BSSY B1, `(.L_x_103) ;  /* 0x000004e000017945 */ /* 0x000fe20003800000 */
[----:B------:R-:W-:Y:S01]  /*6a10*/  @P1 SEL R0, RZ, 0xffffffff, P3 ;  /* 0xffffffffff001807 */ /* 0x000fe20001800000 */
[----:B------:R-:W-:Y:S01]  /*6a20*/  VIADD R69, R72, UR49 ;  /* 0x0000003148457c36 */ /* 0x000fe20008000000 */
[----:B------:R-:W-:Y:S01]  /*6a30*/  LOP3.LUT R46, R46, 0x1, RZ, 0x3c, !PT ;  /* 0x000000012e2e7812 */ /* 0x000fe200078e3cff */
[----:B------:R-:W3:Y:S01]  /*6a40*/  LDCU UR11, c[0x0][0xba0] ;  /* 0x00017400ff0b77ac */ /* 0x000ee20008000800 */
[----:B------:R-:W-:Y:S01]  /*6a50*/  @P0 SEL R0, R3, R0, !P2 ;  /* 0x0000000003000207 */ /* 0x000fe20005000000 */
[----:B------:R-:W-:Y:S01]  /*6a60*/  IMAD.MOV.U32 R73, RZ, RZ, 0x1 ;  /* 0x00000001ff497424 */ /* 0x000fe200078e00ff */
[----:B------:R-:W-:Y:S01]  /*6a70*/  LEA R70, R22, UR49, 0x3 ;  /* 0x0000003116467c11 */ /* 0x000fe2000f8e18ff */
[----:B------:R-:W-:Y:S01]  /*6a80*/  USHF.L.U32 UR8, UR51, 0x6, URZ ;  /* 0x0000000633087899 */ /* 0x000fe200080006ff */
[----:B------:R-:W-:Y:S01]  /*6a90*/  @P1 LOP3.LUT R0, R0, 0x1, RZ, 0xc0, !PT ;  /* 0x0000000100001812 */ /* 0x000fe200078ec0ff */
[----:B------:R-:W-:Y:S01]  /*6aa0*/  IMAD.IADD R25, R23, 0x1, R2 ;  /* 0x0000000117197824 */ /* 0x000fe200078e0202 */
[----:B------:R-:W-:Y:S01]  /*6ab0*/  R2UR UR4, R55 ;  /* 0x00000000370472ca */ /* 0x000fe200000e0000 */
[----:B------:R-:W-:Y:S01]  /*6ac0*/  IMAD.MOV.U32 R71, RZ, RZ, RZ ;  /* 0x000000ffff477224 */ /* 0x000fe200078e00ff */
[----:B------:R-:W-:Y:S01]  /*6ad0*/  ISETP.NE.U32.OR P5, PT, R0, 0x1, !P1 ;  /* 0x000000010000780c */ /* 0x000fe20004fa5470 */
[----:B------:R-:W-:Y:S01]  /*6ae0*/  IMAD.U32 R65, RZ, RZ, UR8 ;  /* 0x00000008ff417e24 */ /* 0x000fe2000f8e00ff */
[----:B------:R-:W-:Y:S02]  /*6af0*/  R2UR UR6, R54 ;  /* 0x00000000360672ca */ /* 0x000fe400000e0000 */
[----:B------:R-:W-:Y:S02]  /*6b00*/  CS2R R38, SRZ ;  /* 0x0000000000267805 */ /* 0x000fe4000001ff00 */
[----:B------:R-:W-:Y:S02]  /*6b10*/  R2UR UR10, R56 ;  /* 0x00000000380a72ca */ /* 0x000fe400000e0000 */
[----:B------:R-:W-:Y:S02]  /*6b20*/  CS2R R36, SRZ ;  /* 0x0000000000247805 */ /* 0x000fe4000001ff00 */
[----:B------:R-:W-:Y:S02]  /*6b30*/  R2UR UR9, R53 ;  /* 0x00000000350972ca */ /* 0x000fe400000e0000 */
[----:B------:R-:W-:Y:S02]  /*6b40*/  CS2R R30, SRZ ;  /* 0x00000000001e7805 */ /* 0x000fe4000001ff00 */
[----:B------:R-:W-:Y:S02]  /*6b50*/  PLOP3.LUT P2, PT, PT, PT, UP1, 0x80, 0x8 ;  /* 0x000000000008781c */ /* 0x000fe40003f4f018 */
[----:B------:R-:W-:Y:S02]  /*6b60*/  CS2R R28, SRZ ;  /* 0x00000000001c7805 */ /* 0x000fe4000001ff00 */
[----:B------:R-:W-:Y:S01]  /*6b70*/  LOP3.LUT P4, R66, R49, 0xff, RZ, 0xc0, !PT ;  /* 0x000000ff31427812 */ /* 0x000fe2000788c0ff */
[----:B------:R-:W-:Y:S01]  /*6b80*/  UIMAD.WIDE.U32 UR4, UR8, UR4, URZ ;  /* 0x00000004080472a5 */ /* 0x000fe2000f8e00ff */
[----:B------:R-:W-:Y:S01]  /*6b90*/  SEL R4, RZ, 0xffffffff, P3 ;  /* 0xffffffffff047807 */ /* 0x000fe20001800000 */
[----:B------:R-:W-:Y:S01]  /*6ba0*/  IMAD.IADD R68, R61, 0x1, R69 ;  /* 0x000000013d447824 */ /* 0x000fe200078e0245 */
[----:B------:R-:W-:Y:S01]  /*6bb0*/  @P5 SHF.L.U32 R0, R46, 0x1f, RZ ;  /* 0x0000001f2e005819 */ /* 0x000fe200000006ff */
[----:B------:R-:W-:Y:S01]  /*6bc0*/  USHF.R.U32.HI UR5, URZ, UR6, UR5 ;  /* 0x00000006ff057299 */ /* 0x000fe20008011605 */
[----:B------:R-:W-:Y:S01]  /*6bd0*/  P2R R67, PR, RZ, 0x20 ;  /* 0x00000020ff437803 */ /* 0x000fe20000000000 */
[----:B------:R-:W-:Y:S01]  /*6be0*/  UISETP.NE.AND UP0, UPT, UR10, 0x1, UPT ;  /* 0x000000010a00788c */ /* 0x000fe2000bf05270 */
[----:B------:R4:W2:Y:S03]  /*6bf0*/  @P5 SYNCS.PHASECHK.TRANS64.TRYWAIT P1, [UR49+0x110], R0 ;  /* 0x00011000ff0055a7 */ /* 0x0008a60008021131 */
[----:B------:R-:W-:Y:S01]  /*6c00*/  USEL UR5, UR8, UR5, !UP0 ;  /* 0x0000000508057287 */ /* 0x000fe2000c000000 */
[----:B------:R-:W-:Y:S01]  /*6c10*/  @P2 SEL R4, R3, R4, !P4 ;  /* 0x0000000403042207 */ /* 0x000fe20006000000 */
[----:B------:R-:W-:Y:S03]  /*6c20*/  UISETP.NE.AND UP0, UPT, UR9, 0x1, UPT ;  /* 0x000000010900788c */ /* 0x000fe6000bf05270 */
[----:B------:R-:W-:Y:S01]  /*6c30*/  LOP3.LUT R4, R4, 0x1, RZ, 0xc0, !PT ;  /* 0x0000000104047812 */ /* 0x000fe200078ec0ff */
[----:B------:R-:W-:Y:S02]  /*6c40*/  IMAD R6, RZ, RZ, -UR5 ;  /* 0x80000005ff067e24 */ /* 0x000fe4000f8e02ff */
[----:B------:R-:W-:Y:S02]  /*6c50*/  IMAD.U32 R64, RZ, RZ, UR5 ;  /* 0x00000005ff407e24 */ /* 0x000fe4000f8e00ff */
[----:B------:R-:W-:Y:S01]  /*6c60*/  IMAD R65, R6, UR10, R65 ;  /* 0x0000000a06417c24 */ /* 0x000fe2000f8e0241 */
[----:B----4-:R-:W-:Y:S04]  /*6c70*/  SHF.L.U32 R0, R45, 0x1f, RZ ;  /* 0x0000001f2d007819 */ /* 0x010fe800000006ff */
[----:B------:R4:W4:Y:S01]  /*6c80*/  SYNCS.PHASECHK.TRANS64.TRYWAIT P0, [R70+URZ+0x170], R0 ;  /* 0x00017000460075a7 */ /* 0x00092200080011ff */
[----:B-1----:R-:W-:Y:S07]  /*6c90*/  UIMAD.WIDE.U32 UR6, UR5, UR12, URZ ;  /* 0x0000000c050672a5 */ /* 0x002fee000f8e00ff */
[----:B------:R-:W-:Y:S02]  /*6ca0*/  UMOV UR4, UR7 ;  /* 0x0000000700047c82 */ /* 0x000fe40008000000 */
[----:B------:R-:W-:Y:S04]  /*6cb0*/  USHF.R.U32.HI UR4, URZ, UR13, UR4 ;  /* 0x0000000dff047299 */ /* 0x000fe80008011604 */
[----:B------:R-:W-:Y:S02]  /*6cc0*/  USEL UR4, UR5, UR4, !UP0 ;  /* 0x0000000405047287 */ /* 0x000fe4000c000000 */
[----:B------:R-:W-:Y:S02]  /*6cd0*/  UISETP.NE.AND UP0, UPT, UR14, 0x1, UPT ;  /* 0x000000010e00788c */ /* 0x000fe4000bf05270 */
[----:B------:R-:W-:Y:S02]  /*6ce0*/  UIMAD.WIDE.U32 UR6, UR4, UR15, URZ ;  /* 0x0000000f040672a5 */ /* 0x000fe4000f8e00ff */
[----:B------:R-:W-:Y:S02]  /*6cf0*/  IMAD.U32 R63, RZ, RZ, UR4 ;  /* 0x00000004ff3f7e24 */ /* 0x000fe4000f8e00ff */
[----:B------:R-:W-:Y:S01]  /*6d00*/  PLOP3.LUT P2, PT, PT, PT, UP0, 0x80, 0x8 ;  /* 0x000000000008781c */ /* 0x000fe20003f4f008 */
[----:B------:R-:W-:Y:S02]  /*6d10*/  IMAD R5, RZ, RZ, -UR4 ;  /* 0x80000004ff057e24 */ /* 0x000fe4000f8e02ff */
[----:B------:R-:W-:Y:S01]  /*6d20*/  UMOV UR6, UR7 ;  /* 0x0000000700067c82 */ /* 0x000fe20008000000 */
[----:B------:R-:W-:Y:S01]  /*6d30*/  IMAD.U32 R62, RZ, RZ, UR4 ;  /* 0x00000004ff3e7e24 */ /* 0x000fe2000f8e00ff */
[----:B---3--:R-:W-:Y:S01]  /*6d40*/  USHF.R.U32.HI UR6, URZ, UR11, UR6 ;  /* 0x0000000bff067299 */ /* 0x008fe20008011606 */
[----:B------:R-:W-:Y:S05]  /*6d50*/  IMAD R64, R5, UR9, R64 ;  /* 0x0000000905407c24 */ /* 0x000fea000f8e0240 */
[----:B------:R-:W-:Y:S02]  /*6d60*/  SEL R63, R63, UR6, !P2 ;  /* 0x000000063f3f7c07 */ /* 0x000fe4000d000000 */
[----:B------:R-:W-:Y:S03]  /*6d70*/  ISETP.NE.U32.AND P2, PT, R4, 0x1, PT ;  /* 0x000000010400780c */ /* 0x000fe60003f45070 */
[----:B------:R-:W-:Y:S01]  /*6d80*/  IMAD.MOV R3, RZ, RZ, -R63 ;  /* 0x000000ffff037224 */ /* 0x000fe200078e0a3f */
[----:B------:R-:W-:Y:S03]  /*6d90*/  P2R R74, PR, RZ, 0x4 ;  /* 0x00000004ff4a7803 */ /* 0x000fe60000000000 */
[----:B------:R-:W-:Y:S01]  /*6da0*/  IMAD R62, R3, UR14, R62 ;  /* 0x0000000e033e7c24 */ /* 0x000fe2000f8e023e */
[----:B--2---:R-:W-:Y:S01]  /*6db0*/  @P5 SEL R73, RZ, 0x1, !P1 ;  /* 0x00000001ff495807 */ /* 0x004fe20004800000 */
[----:B------:R-:W-:Y:S06]  /*6dc0*/  @!P5 BRA `(.L_x_104) ;  /* 0x000000000044d947 */ /* 0x000fec0003800000 */
[----:B------:R-:W-:Y:S01]  /*6dd0*/  IMAD.MOV.U32 R38, RZ, RZ, RZ ;  /* 0x000000ffff267224 */ /* 0x000fe200078e00ff */
[----:B------:R-:W-:Y:S01]  /*6de0*/  ISETP.NE.AND P1, PT, R73, RZ, PT ;  /* 0x000000ff4900720c */ /* 0x000fe20003f25270 */
[----:B------:R-:W-:Y:S01]  /*6df0*/  BSSY B0, `(.L_x_105) ;  /* 0x0000008000007945 */ /* 0x000fe20003800000 */
[----:B------:R-:W-:Y:S02]  /*6e00*/  CS2R R30, SRZ ;  /* 0x00000000001e7805 */ /* 0x000fe4000001ff00 */
[----:B------:R-:W-:Y:S02]  /*6e10*/  CS2R R28, SRZ ;  /* 0x00000000001c7805 */ /* 0x000fe4000001ff00 */
[----:B------:R-:W-:Y:S07]  /*6e20*/  CS2R R36, SRZ ;  /* 0x0000000000247805 */ /* 0x000fee000001ff00 */
[----:B------:R-:W-:Y:S05]  /*6e30*/  @P1 BRA `(.L_x_106) ;  /* 0x00000000000c1947 */ /* 0x000fea0003800000 */
[----:B------:R-:W-:Y:S04]  /*6e40*/  SHF.L.U32 R3, R46, 0x1f, RZ ;  /* 0x0000001f2e037819 */ /* 0x000fe800000006ff */
[----:B------:R-:W1:Y:S02]  /*6e50*/  SYNCS.PHASECHK.TRANS64.TRYWAIT P1, [UR49+0x110], R3 ;  /* 0x00011003ff0075a7 */ /* 0x000e640008021131 */
[----:B-1----:R-:W-:Y:S05]  /*6e60*/  @!P1 BRA `(.L_x_107) ;  /* 0x0000003000a89947 */ /* 0x002fea0003800000 */
.L_x_106:
[----:B------:R-:W-:Y:S05]  /*6e70*/  BSYNC B0 ;  /* 0x0000000000007941 */ /* 0x000fea0003800000 */
.L_x_105:
[----:B------:R-:W-:Y:S01]  /*6e80*/  ISETP.NE.AND P1, PT, R74, RZ, PT ;  /* 0x000000ff4a00720c */ /* 0x000fe20003f25270 */
[----:B------:R-:W-:Y:S11]  /*6e90*/  HFMA2 R71, -RZ, RZ, 0, 5.9604644775390625e-08 ;  /* 0x00000001ff477431 */ /* 0x000ff600000001ff */
[----:B------:R-:W-:Y:S01]  /*6ea0*/  @!UPT UIADD3 URZ, UPT, UPT, URZ, URZ, URZ ;  /* 0x000000fffffff290 */ /* 0x000fe2000fffe0ff */
[----:B------:R-:W-:Y:S05]  /*6eb0*/  @P1 WARPSYNC.ALL ;  /* 0x0000000000001948 */ /* 0x000fea0003800000 */
[----:B------:R2:W3:Y:S04]  /*6ec0*/  @P1 LDSM.16.M88.4 R28, [R72+UR49+0x200] ;  /* 0x00020031481c183b */ /* 0x0004e80008000200 */
[----:B------:R2:W1:Y:S02]  /*6ed0*/  @P1 LDSM.16.M88.4 R36, [R68+0x200] ;  /* 0x000200004424183b */ /* 0x0004640000000200 */
.L_x_104:
[----:B------:R-:W-:Y:S05]  /*6ee0*/  BSYNC B1 ;  /* 0x0000000000017941 */ /* 0x000fea0003800000 */
.L_x_103:
[----:B-1----:R-:W-:Y:S04]  /*6ef0*/  SHF.R.U32.HI R2, RZ, 0x15, R25 ;  /* 0x00000015ff027819 */ /* 0x002fe80000011619 */
[----:B------:R-:W-:Y:S01]  /*6f00*/  LOP3.LUT P1, RZ, R2, 0x3, R50, 0x48, !PT ;  /* 0x0000000302ff7812 */ /* 0x000fe20007824832 */
[----:B------:R-:W-:Y:S01]  /*6f10*/  @!UPT UIADD3 URZ, UPT, UPT, URZ, URZ, URZ ;  /* 0x000000fffffff290 */ /* 0x000fe2000fffe0ff */
[----:B----4-:R-:W-:Y:S11]  /*6f20*/  @P0 BRA `(.L_x_108) ;  /* 0x0000000000080947 */ /* 0x010ff60003800000 */
[----:B------:R-:W1:Y:S02]  /*6f30*/  SYNCS.PHASECHK.TRANS64.TRYWAIT P0, [R70+URZ+0x170], R0 ;  /* 0x00017000460075a7 */ /* 0x000e6400080011ff */
[----:B-1----:R-:W-:Y:S05]  /*6f40*/  @!P0 BRA `(.L_x_109) ;  /* 0x0000003000888947 */ /* 0x002fea0003800000 */
.L_x_108:
[----:B------:R-:W-:Y:S05]  /*6f50*/  @!P1 BRA `(.L_x_110) ;  /* 0x0000000000409947 */ /* 0x000fea0003800000 */
[----:B------:R-:W4:Y:S01]  /*6f60*/  LDCU.64 UR8, c[0x4][0x70] ;  /* 0x01000e00ff0877ac */ /* 0x000f220008000a00 */
[----:B------:R-:W-:Y:S01]  /*6f70*/  MOV R3, 0x0 ;  /* 0x0000000000037802 */ /* 0x000fe20000000f00 */
[----:B------:R-:W-:Y:S02]  /*6f80*/  HFMA2 R12, -RZ, RZ, 0, 5.9604644775390625e-08 ;  /* 0x00000001ff0c7431 */ /* 0x000fe400000001ff */
[----:B------:R-:W-:Y:S02]  /*6f90*/  IMAD.MOV.U32 R8, RZ, RZ, 0x192 ;  /* 0x00000192ff087424 */ /* 0x000fe400078e00ff */
[----:B------:R-:W-:Y:S01]  /*6fa0*/  IMAD.MOV.U32 R13, RZ, RZ, RZ ;  /* 0x000000ffff0d7224 */ /* 0x000fe200078e00ff */
[----:B------:R-:W5:Y:S01]  /*6fb0*/  LDCU.64 UR6, c[0x4][0x78] ;  /* 0x01000f00ff0677ac */ /* 0x000f620008000a00 */
[----:B------:R-:W1:Y:S01]  /*6fc0*/  LDC.64 R2, c[0x4][R3] ;  /* 0x0100000003027b82 */ /* 0x000e620000000a00 */
[----:B------:R-:W2:Y:S01]  /*6fd0*/  LDCU.64 UR4, c[0x4][0x10] ;  /* 0x01000200ff0477ac */ /* 0x000ea20008000a00 */
[----:B----4-:R-:W-:Y:S01]  /*6fe0*/  MOV R5, UR9 ;  /* 0x0000000900057c02 */ /* 0x010fe20008000f00 */
[----:B------:R-:W-:Y:S01]  /*6ff0*/  IMAD.U32 R4, RZ, RZ, UR8 ;  /* 0x00000008ff047e24 */ /* 0x000fe2000f8e00ff */
[----:B-----5:R-:W-:Y:S01]  /*7000*/  MOV R7, UR7 ;  /* 0x0000000700077c02 */ /* 0x020fe20008000f00 */
[----:B------:R-:W-:Y:S01]  /*7010*/  IMAD.U32 R6, RZ, RZ, UR6 ;  /* 0x00000006ff067e24 */ /* 0x000fe2000f8e00ff */
[----:B--2---:R-:W-:Y:S01]  /*7020*/  MOV R11, UR5 ;  /* 0x00000005000b7c02 */ /* 0x004fe20008000f00 */
[----:B------:R-:W-:Y:S02]  /*7030*/  IMAD.U32 R10, RZ, RZ, UR4 ;  /* 0x00000004ff0a7e24 */ /* 0x000fe4000f8e00ff */
[----:B------:R-:W-:Y:S07]  /*7040*/  LEPC R20, `(.L_x_110) ;  /* 0x000000001014794e */ /* 0x000fee0000000000 */
[----:B-1-3--:R-:W-:Y:S05]  /*7050*/  CALL.ABS.NOINC R2 ;  /* 0x0000000002007343 */ /* 0x00afea0003c00000 */
.L_x_110:
[C---:B---3--:R-:W-:Y:S01]  /*7060*/  SHF.L.U32 R20, R28.reuse, 0x10, RZ ;  /* 0x000000101c147819 */ /* 0x048fe200000006ff */
[----:B------:R-:W-:Y:S05]  /*7070*/  WARPSYNC.ALL ;  /* 0x0000000000007948 */ /* 0x000fea0003800000 */
[----:B------:R-:W-:Y:S01]  /*7080*/  R2UR UR4, R25 ;  /* 0x00000000190472ca */ /* 0x000fe200000e0000 */
[----:B------:R-:W-:Y:S01]  /*7090*/  BSSY.RECONVERGENT B0, `(.L_x_111) ;  /* 0x0000051000007945 */ /* 0x000fe20003800200 */
[----:B------:R-:W-:Y:S02]  /*70a0*/  LOP3.LUT R21, R28, 0xffff0000, RZ, 0xc0, !PT ;  /* 0xffff00001c157812 */ /* 0x000fe400078ec0ff */
[C---:B------:R-:W-:Y:S02]  /*70b0*/  SHF.L.U32 R26, R29.reuse, 0x10, RZ ;  /* 0x000000101d1a7819 */ /* 0x040fe400000006ff */
[----:B------:R-:W-:Y:S07]  /*70c0*/  ISETP.NE.AND P0, PT, R48, RZ, PT ;  /* 0x000000ff3000720c */ /* 0x000fee0003f05270 */
[----:B------:R-:W1:Y:S02]  /*70d0*/  LDTM.16dp256bit.x4 R4, tmem[UR4] ;  /* 0x00000004000479ee */ /* 0x000e640008120000 */
[C---:B-1----:R-:W-:Y:S01]  /*70e0*/  FMUL R0, R24.reuse, R4 ;  /* 0x0000000418007220 */ /* 0x042fe20000400000 */
[C---:B------:R-:W-:Y:S01]  /*70f0*/  FMUL R4, R24.reuse, R8 ;  /* 0x0000000818047220 */ /* 0x040fe20000400000 */
[C---:B------:R-:W-:Y:S01]  /*7100*/  FMUL R8, R24.reuse, R12 ;  /* 0x0000000c18087220 */ /* 0x040fe20000400000 */
[C---:B------:R-:W-:Y:S01]  /*7110*/  FMUL R2, R24.reuse, R5 ;  /* 0x0000000518027220 */ /* 0x040fe20000400000 */
[C---:B------:R-:W-:Y:S01]  /*7120*/  FMUL R12, R24.reuse, R16 ;  /* 0x00000010180c7220 */ /* 0x040fe20000400000 */
[----:B------:R-:W-:Y:S01]  /*7130*/  LOP3.LUT R16, R29, 0xffff0000, RZ, 0xc0, !PT ;  /* 0xffff00001d107812 */ /* 0x000fe200078ec0ff */
[C---:B------:R-:W-:Y:S01]  /*7140*/  FMUL R3, R24.reuse, R6 ;  /* 0x0000000618037220 */ /* 0x040fe20000400000 */
[C---:B------:R-:W-:Y:S01]  /*7150*/  FMUL R7, R24.reuse, R7 ;  /* 0x0000000718077220 */ /* 0x040fe20000400000 */
[C---:B------:R-:W-:Y:S01]  /*7160*/  FFMA R0, R27.reuse, R20, R0 ;  /* 0x000000141b007223 */ /* 0x040fe20000000000 */
[C---:B------:R-:W-:Y:S01]  /*7170*/  FFMA R2, R27.reuse, R21, R2 ;  /* 0x000000151b027223 */ /* 0x040fe20000000002 */
[C---:B------:R-:W-:Y:S01]  /*7180*/  FMUL R5, R24.reuse, R9 ;  /* 0x0000000918057220 */ /* 0x040fe20000400000 */
[C---:B------:R-:W-:Y:S01]  /*7190*/  FFMA R3, R27.reuse, R26, R3 ;  /* 0x0000001a1b037223 */ /* 0x040fe20000000003 */
[----:B------:R-:W-:Y:S01]  /*71a0*/  FMUL R9, R24, R13 ;  /* 0x0000000d18097220 */ /* 0x000fe20000400000 */
[----:B------:R-:W-:Y:S01]  /*71b0*/  FFMA R7, R27, R16, R7 ;  /* 0x000000101b077223 */ /* 0x000fe20000000007 */
[----:B------:R-:W-:Y:S01]  /*71c0*/  LOP3.LUT R16, R30, 0xffff0000, RZ, 0xc0, !PT ;  /* 0xffff00001e107812 */ /* 0x000fe200078ec0ff */
[----:B------:R-:W-:Y:S01]  /*71d0*/  FMUL R6, R24, R10 ;  /* 0x0000000a18067220 */ /* 0x000fe20000400000 */
[----:B------:R-:W-:Y:S01]  /*71e0*/  F2FP.BF16.F32.PACK_AB R32, R2, R0 ;  /* 0x000000000220723e */ /* 0x000fe200000010ff */
[----:B------:R-:W-:Y:S01]  /*71f0*/  FMUL R13, R24, R17 ;  /* 0x00000011180d7220 */ /* 0x000fe20000400000 */
[----:B------:R-:W-:Y:S01]  /*7200*/  SHF.L.U32 R17, R30, 0x10, RZ ;  /* 0x000000101e117819 */ /* 0x000fe200000006ff */
[C---:B------:R-:W-:Y:S01]  /*7210*/  FMUL R10, R24.reuse, R14 ;  /* 0x0000000e180a7220 */ /* 0x040fe20000400000 */
[C---:B------:R-:W-:Y:S01]  /*7220*/  LOP3.LUT R0, R31.reuse, 0xffff0000, RZ, 0xc0, !PT ;  /* 0xffff00001f007812 */ /* 0x040fe200078ec0ff */
[----:B------:R-:W-:Y:S01]  /*7230*/  FMUL R14, R24, R18 ;  /* 0x00000012180e7220 */ /* 0x000fe20000400000 */
[----:B------:R-:W-:Y:S01]  /*7240*/  SHF.L.U32 R18, R31, 0x10, RZ ;  /* 0x000000101f127819 */ /* 0x000fe200000006ff */
[----:B------:R-:W-:Y:S01]  /*7250*/  FFMA R4, R27, R17, R4 ;  /* 0x000000111b047223 */ /* 0x000fe20000000004 */
[----:B------:R-:W-:Y:S01]  /*7260*/  F2FP.BF16.F32.PACK_AB R33, R7, R3 ;  /* 0x000000030721723e */ /* 0x000fe200000010ff */
[C---:B------:R-:W-:Y:S01]  /*7270*/  FFMA R5, R27.reuse, R16, R5 ;  /* 0x000000101b057223 */ /* 0x040fe20000000005 */
[----:B------:R-:W-:Y:S01]  /*7280*/  SHF.L.U32 R2, R36, 0x10, RZ ;  /* 0x0000001024027819 */ /* 0x000fe200000006ff */
[----:B------:R-:W-:Y:S01]  /*7290*/  FMUL R11, R24, R11 ;  /* 0x0000000b180b7220 */ /* 0x000fe20000400000 */
[----:B------:R-:W-:Y:S01]  /*72a0*/  LOP3.LUT R3, R36, 0xffff0000, RZ, 0xc0, !PT ;  /* 0xffff000024037812 */ /* 0x000fe200078ec0ff */
[----:B------:R-:W-:Y:S01]  /*72b0*/  FFMA R6, R27, R18, R6 ;  /* 0x000000121b067223 */ /* 0x000fe20000000006 */
[----:B------:R-:W-:Y:S01]  /*72c0*/  SHF.L.U32 R7, R37, 0x10, RZ ;  /* 0x0000001025077819 */ /* 0x000fe200000006ff */
[----:B------:R-:W-:Y:S01]  /*72d0*/  FFMA R11, R27, R0, R11 ;  /* 0x000000001b0b7223 */ /* 0x000fe2000000000b */
[----:B------:R-:W-:Y:S01]  /*72e0*/  LOP3.LUT R0, R37, 0xffff0000, RZ, 0xc0, !PT ;  /* 0xffff000025007812 */ /* 0x000fe200078ec0ff */
[C---:B------:R-:W-:Y:S01]  /*72f0*/  FFMA R8, R27.reuse, R2, R8 ;  /* 0x000000021b087223 */ /* 0x040fe20000000008 */
[C---:B------:R-:W-:Y:S01]  /*7300*/  FFMA R9, R27.reuse, R3, R9 ;  /* 0x000000031b097223 */ /* 0x040fe20000000009 */
[----:B------:R-:W-:Y:S01]  /*7310*/  FMUL R15, R24, R15 ;  /* 0x0000000f180f7220 */ /* 0x000fe20000400000 */
[C---:B------:R-:W-:Y:S01]  /*7320*/  SHF.L.U32 R2, R38.reuse, 0x10, RZ ;  /* 0x0000001026027819 */ /* 0x040fe200000006ff */
[----:B------:R-:W-:Y:S01]  /*7330*/  FFMA R10, R27, R7, R10 ;  /* 0x000000071b0a7223 */ /* 0x000fe2000000000a */
[----:B------:R-:W-:Y:S01]  /*7340*/  F2FP.BF16.F32.PACK_AB R34, R5, R4 ;  /* 0x000000040522723e */ /* 0x000fe200000010ff */
[----:B------:R-:W-:Y:S01]  /*7350*/  FFMA R15, R27, R0, R15 ;  /* 0x000000001b0f7223 */ /* 0x000fe2000000000f */
[----:B------:R-:W-:Y:S01]  /*7360*/  LOP3.LUT R3, R38, 0xffff0000, RZ, 0xc0, !PT ;  /* 0xffff000026037812 */ /* 0x000fe200078ec0ff */
[----:B------:R-:W-:Y:S01]  /*7370*/  FMUL R19, R24, R19 ;  /* 0x0000001318137220 */ /* 0x000fe20000400000 */
[----:B------:R-:W-:Y:S01]  /*7380*/  SHF.L.U32 R4, R39, 0x10, RZ ;  /* 0x0000001027047819 */ /* 0x000fe200000006ff */
[----:B------:R-:W-:Y:S01]  /*7390*/  FFMA R12, R27, R2, R12 ;  /* 0x000000021b0c7223 */ /* 0x000fe2000000000c */
[----:B------:R-:W-:Y:S01]  /*73a0*/  LOP3.LUT R5, R39, 0xffff0000, RZ, 0xc0, !PT ;  /* 0xffff000027057812 */ /* 0x000fe200078ec0ff */
[----:B------:R-:W-:Y:S01]  /*73b0*/  FFMA R13, R27, R3, R13 ;  /* 0x000000031b0d7223 */ /* 0x000fe2000000000d */
[----:B------:R-:W-:Y:S01]  /*73c0*/  F2FP.BF16.F32.PACK_AB R35, R11, R6 ;  /* 0x000000060b23723e */ /* 0x000fe200000010ff */
[----:B------:R-:W-:Y:S01]  /*73d0*/  FFMA R14, R27, R4, R14 ;  /* 0x000000041b0e7223 */ /* 0x000fe2000000000e */
[----:B------:R-:W-:Y:S01]  /*73e0*/  F2FP.BF16.F32.PACK_AB R8, R9, R8 ;  /* 0x000000080908723e */ /* 0x000fe200000010ff */
[----:B------:R-:W-:Y:S01]  /*73f0*/  FFMA R19, R27, R5, R19 ;  /* 0x000000051b137223 */ /* 0x000fe20000000013 */
[----:B------:R-:W-:Y:S01]  /*7400*/  F2FP.BF16.F32.PACK_AB R9, R15, R10 ;  /* 0x0000000a0f09723e */ /* 0x000fe200000010ff */
[----:B------:R1:W-:Y:S01]  /*7410*/  STSM.16.M88.4 [R69+0x200], R32 ;  /* 0x0002002045007844 */ /* 0x0003e20000000200 */
[----:B------:R-:W-:Y:S02]  /*7420*/  F2FP.BF16.F32.PACK_AB R10, R13, R12 ;  /* 0x0000000c0d0a723e */ /* 0x000fe400000010ff */
[----:B------:R-:W-:Y:S05]  /*7430*/  F2FP.BF16.F32.PACK_AB R11, R19, R14 ;  /* 0x0000000e130b723e */ /* 0x000fea00000010ff */
[----:B------:R1:W-:Y:S01]  /*7440*/  STSM.16.M88.4 [R68+0x200], R8 ;  /* 0x0002000844007844 */ /* 0x0003e20000000200 */
[----:B------:R-:W-:Y:S01]  /*7450*/  @!PT LDS RZ, [RZ] ;  /* 0x00000000fffff984 */ /* 0x000fe20000000800 */
[----:B------:R-:W-:Y:S01]  /*7460*/  @!PT LDS RZ, [RZ] ;  /* 0x00000000fffff984 */ /* 0x000fe20000000800 */
[----:B------:R-:W-:Y:S01]  /*7470*/  @!PT LDS RZ, [RZ] ;  /* 0x00000000fffff984 */ /* 0x000fe20000000800 */
[----:B------:R-:W-:Y:S01]  /*7480*/  @!PT LDS RZ, [RZ] ;  /* 0x00000000fffff984 */ /* 0x000fe20000000800 */
[----:B------:R3:W-:Y:S07]  /*7490*/  MEMBAR.ALL.CTA ;  /* 0x0000000000007992 */ /* 0x0007ee0000008000 */
[----:B---3--:R-:W3:Y:S02]  /*74a0*/  FENCE.VIEW.ASYNC.S ;  /* 0x00000000000073c6 */ /* 0x008ee40000000000 */
[----:B---3--:R-:W-:Y:S06]  /*74b0*/  BAR.SYNC.DEFER_BLOCKING 0x1, 0x80 ;  /* 0x0042000000007b1d */ /* 0x008fec0000010000 */
[----:B------:R-:W-:Y:S05]  /*74c0*/  @P0 BRA `(.L_x_112) ;  /* 0x0000000000340947 */ /* 0x000fea0003800000 */
[----:B------:R-:W3:Y:S01]  /*74d0*/  LDCU.64 UR6, c[0x0][0x348] ;  /* 0x00006900ff0677ac */ /* 0x000ee20008000a00 */
[----:B------:R-:W-:Y:S02]  /*74e0*/  R2UR UR42, R65 ;  /* 0x00000000412a72ca */ /* 0x000fe400000e0000 */
[----:B------:R-:W-:Y:S01]  /*74f0*/  R2UR UR43, R64 ;  /* 0x00000000402b72ca */ /* 0x000fe200000e0000 */
[----:B------:R-:W-:Y:S01]  /*7500*/  UIADD3 UR4, UPT, UPT, UR49, 0x200, URZ ;  /* 0x0000020031047890 */ /* 0x000fe2000fffe0ff */
[----:B------:R-:W-:Y:S02]  /*7510*/  R2UR UR44, R62 ;  /* 0x000000003e2c72ca */ /* 0x000fe400000e0000 */
[----:B------:R-:W-:Y:S03]  /*7520*/  R2UR UR45, R63 ;  /* 0x000000003f2d72ca */ /* 0x000fe600000e0000 */
[----:B------:R-:W-:Y:S05]  /*7530*/  IMAD.U32 R60, RZ, RZ, UR4 ;  /* 0x00000004ff3c7e24 */ /* 0x000fea000f8e00ff */
[----:B------:R-:W-:Y:S01]  /*7540*/  R2UR UR40, R60 ;  /* 0x000000003c2872ca */ /* 0x000fe200000e0000 */
[----:B---3--:R-:W-:Y:S04]  /*7550*/  UIADD3 UR4, UP0, UPT, UR6, 0x780, URZ ;  /* 0x0000078006047890 */ /* 0x008fe8000ff1e0ff */
[----:B------:R-:W-:Y:S09]  /*7560*/  UIADD3.X UR5, UPT, UPT, URZ, UR7, URZ, UP0, !UPT ;  /* 0x00000007ff057290 */ /* 0x000ff200087fe4ff */
[----:B------:R3:W-:Y:S01]  /*7570*/  UTMASTG.5D.IM2COL [UR40], [UR4] ;  /* 0x00000028040073b5 */ /* 0x0007e20008060000 */
[----:B------:R0:W-:Y:S01]  /*7580*/  UTMACMDFLUSH ;  /* 0x00000000000079b7 */ /* 0x0001e20000000000 */
[----:B---3--:R-:W-:Y:S04]  /*7590*/  DEPBAR.LE SB0, 0x1 ;  /* 0x000080400000791a */ /* 0x008fe80000000000 */
.L_x_112:
[----:B------:R-:W-:Y:S05]  /*75a0*/  BSYNC.RECONVERGENT B0 ;  /* 0x0000000000007941 */ /* 0x000fea0003800200 */
.L_x_111:
[----:B------:R-:W-:Y:S01]  /*75b0*/  BAR.SYNC.DEFER_BLOCKING 0x1, 0x80 ;  /* 0x0042000000007b1d */ /* 0x000fe20000010000 */
[----:B------:R-:W-:Y:S01]  /*75c0*/  ISETP.NE.AND P1, PT, R67, RZ, PT ;  /* 0x000000ff4300720c */ /* 0x000fe20003f25270 */
[----:B------:R-:W-:Y:S01]  /*75d0*/  UISETP.NE.AND UP0, UPT, UR53, URZ, UPT ;  /* 0x000000ff3500728c */ /* 0x000fe2000bf05270 */
[----:B------:R-:W-:Y:S11]  /*75e0*/  LEA R4, R71, UR49, 0x3 ;  /* 0x0000003147047c11 */ /* 0x000ff6000f8e18ff */
[----:B------:R-:W-:Y:S01]  /*75f0*/  @P1 SHF.L.U32 R3, R46, 0x1f, RZ ;  /* 0x0000001f2e031819 */ /* 0x000fe200000006ff */
[----:B------:R-:W-:Y:S06]  /*7600*/  BRA.U !UP0, `(.L_x_113) ;  /* 0x0000000108247547 */ /* 0x000fec000b800000 */
[----:B------:R-:W3:Y:S01]  /*7610*/  S2R R0, SR_CgaCtaId ;  /* 0x0000000000007919 */ /* 0x000ee20000008800 */
[----:B------:R-:W-:Y:S01]  /*7620*/  IMAD.U32 R2, RZ, RZ, UR50 ;  /* 0x00000032ff027e24 */ /* 0x000fe2000f8e00ff */
[----:B------:R-:W-:Y:S04]  /*7630*/  UIADD3 UR4, UPT, UPT, UR50, 0x1, URZ ;  /* 0x0000000132047890 */ /* 0x000fe8000fffe0ff */
[----:B------:R-:W-:Y:S01]  /*7640*/  @P1 LEA R2, R2, UR49, 0x3 ;  /* 0x0000003102021c11 */ /* 0x000fe2000f8e18ff */
[----:B------:R-:W-:Y:S04]  /*7650*/  UISETP.NE.AND UP0, UPT, UR4, 0x4, UPT ;  /* 0x000000040400788c */ /* 0x000fe8000bf05270 */
[----:B------:R-:W-:Y:S01]  /*7660*/  @P1 VIADD R2, R2, 0x130 ;  /* 0x0000013002021836 */ /* 0x000fe20000000000 */
[----:B------:R-:W-:Y:S04]  /*7670*/  USEL UR50, UR4, URZ, UP0 ;  /* 0x000000ff04327287 */ /* 0x000fe80008000000 */
[----:B---3--:R-:W-:Y:S04]  /*7680*/  @P1 PRMT R0, R0, 0x654, R2 ;  /* 0x0000065400001816 */ /* 0x008fe80000000002 */
[----:B------:R3:W-:Y:S04]  /*7690*/  @P1 SYNCS.ARRIVE.TRANS64.RED.A1T0 RZ, [R0+URZ], RZ ;  /* 0x000000ff00ff19a7 */ /* 0x0007e800081004ff */
.L_x_113:
[----:B------:R-:W4:Y:S01]  /*76a0*/  @P1 SYNCS.PHASECHK.TRANS64.TRYWAIT P0, [R4+URZ+0x110], R3 ;  /* 0x00011003040015a7 */ /* 0x000f2200080011ff */
[----:B------:R-:W-:Y:S01]  /*76b0*/  BSSY B1, `(.L_x_114) ;  /* 0x0000013000017945 */ /* 0x000fe20003800000 */
[----:B----4-:R-:W-:Y:S03]  /*76c0*/  @P1 SEL R73, RZ, 0x1, !P0 ;  /* 0x00000001ff491807 */ /* 0x010fe60004000000 */
[----:B------:R-:W-:Y:S05]  /*76d0*/  @!P1 BRA `(.L_x_115) ;  /* 0x0000000000409947 */ /* 0x000fea0003800000 */
[----:B------:R-:W-:Y:S01]  /*76e0*/  ISETP.NE.AND P1, PT, R74, RZ, PT ;  /* 0x000000ff4a00720c */ /* 0x000fe20003f25270 */
[----:B------:R-:W-:Y:S01]  /*76f0*/  BSSY B0, `(.L_x_116) ;  /* 0x0000009000007945 */ /* 0x000fe20003800000 */
[----:B------:R-:W-:Y:S11]  /*7700*/  ISETP.NE.AND P0, PT, R73, RZ, PT ;  /* 0x000000ff4900720c */ /* 0x000ff60003f05270 */
[----:B------:R-:W-:Y:S05]  /*7710*/  @P1 IMAD R3, R71, 0x1000, R72 ;  /* 0x0000100047031824 */ /* 0x000fea00078e0248 */
[----:B------:R-:W-:Y:S05]  /*7720*/  @P1 IADD3 R2, PT, PT, R3, UR49, RZ ;  /* 0x0000003103021c10 */ /* 0x000fea000fffe0ff */
[----:B------:R-:W-:Y:S01]  /*7730*/  @P1 IMAD.IADD R2, R61, 0x1, R2 ;  /* 0x000000013d021824 */ /* 0x000fe200078e0202 */
[----:B------:R-:W-:Y:S06]  /*7740*/  @P0 BRA `(.L_x_117) ;  /* 0x00000000000c0947 */ /* 0x000fec0003800000 */
[----:B---3--:R-:W-:Y:S04]  /*7750*/  SHF.L.U32 R0, R46, 0x1f, RZ ;  /* 0x0000001f2e007819 */ /* 0x008fe800000006ff */
[----:B------:R-:W3:Y:S02]  /*7760*/  SYNCS.PHASECHK.TRANS64.TRYWAIT P0, [R4+URZ+0x110], R0 ;  /* 0x00011000040075a7 */ /* 0x000ee400080011ff */
[----:B---3--:R-:W-:Y:S05]  /*7770*/  @!P0 BRA `(.L_x_118) ;  /* 0x0000002800908947 */ /* 0x008fea0003800000 */
.L_x_117:
[----:B------:R-:W-:Y:S05]  /*7780*/  BSYNC B0 ;  /* 0x0000000000007941 */ /* 0x000fea0003800000 */
.L_x_116:
[----:B------:R-:W-:Y:S02]  /*7790*/  ISETP.NE.AND P0, PT, R74, RZ, PT ;  /* 0x000000ff4a00720c */ /* 0x000fe40003f05270 */
[----:B------:R-:W-:Y:S11]  /*77a0*/  IADD3 R71, PT, PT, R71, 0x1, RZ ;  /* 0x0000000147477810 */ /* 0x000ff60007ffe0ff */
[----:B------:R-:W-:Y:S05]  /*77b0*/  @P0 WARPSYNC.ALL ;  /* 0x0000000000000948 */ /* 0x000fea0003800000 */
[----:B------:R4:W1:Y:S04]  /*77c0*/  @P0 LDSM.16.M88.4 R28, [R3+UR49+0x200] ;  /* 0x00020031031c083b */ /* 0x0008680008000200 */
[----:B------:R4:W1:Y:S02]  /*77d0*/  @P0 LDSM.16.M88.4 R36, [R2+0x200] ;  /* 0x000200000224083b */ /* 0x0008640000000200 */
.L_x_115:
[----:B------:R-:W-:Y:S05]  /*77e0*/  BSYNC B1 ;  /* 0x0000000000017941 */ /* 0x000fea0003800000 */
.L_x_114:
[----:B---3--:R-:W-:Y:S05]  /*77f0*/  VIADD R0, R25, 0x20 ;  /* 0x0000002019007836 */ /* 0x008fea0000000000 */
[----:B------:R-:W-:Y:S04]  /*7800*/  SHF.R.U32.HI R0, RZ, 0x15, R0 ;  /* 0x00000015ff007819 */ /* 0x000fe80000011600 */
[----:B------:R-:W-:Y:S11]  /*7810*/  LOP3.LUT P0, RZ, R0, 0x3, R50, 0x48, !PT ;  /* 0x0000000300ff7812 */ /* 0x000ff60007804832 */
[----:B------:R-:W-:Y:S02]  /*7820*/  @!UPT UIADD3 URZ, UPT, UPT, URZ, URZ, URZ ;  /* 0x000000fffffff290 */ /* 0x000fe4000fffe0ff */
[----:B------:R-:W-:Y:S05]  /*7830*/  @!P0 BRA `(.L_x_119) ;  /* 0x0000000000408947 */ /* 0x000fea0003800000 */
[----:B------:R-:W3:Y:S01]  /*7840*/  LDCU.64 UR8, c[0x4][0x70] ;  /* 0x01000e00ff0877ac */ /* 0x000ee20008000a00 */
[----:B----4-:R-:W-:Y:S01]  /*7850*/  MOV R3, 0x0 ;  /* 0x0000000000037802 */ /* 0x010fe20000000f00 */
[----:B------:R-:W-:Y:S02]  /*7860*/  HFMA2 R12, -RZ, RZ, 0, 5.9604644775390625e-08 ;  /* 0x00000001ff0c7431 */ /* 0x000fe400000001ff */
[----:B-1----:R-:W-:Y:S02]  /*7870*/  IMAD.MOV.U32 R8, RZ, RZ, 0x192 ;  /* 0x00000192ff087424 */ /* 0x002fe400078e00ff */
[----:B------:R-:W-:Y:S01]  /*7880*/  IMAD.MOV.U32 R13, RZ, RZ, RZ ;  /* 0x000000ffff0d7224 */ /* 0x000fe200078e00ff */
[----:B------:R-:W1:Y:S01]  /*7890*/  LDCU.64 UR6, c[0x4][0x78] ;  /* 0x01000f00ff0677ac */ /* 0x000e620008000a00 */
[----:B------:R-:W4:Y:S01]  /*78a0*/  LDC.64 R2, c[0x4][R3] ;  /* 0x0100000003027b82 */ /* 0x000f220000000a00 */
[----:B------:R-:W5:Y:S01]  /*78b0*/  LDCU.64 UR4, c[0x4][0x10] ;  /* 0x01000200ff0477ac */ /* 0x000f620008000a00 */
[----:B---3--:R-:W-:Y:S01]  /*78c0*/  MOV R5, UR9 ;  /* 0x0000000900057c02 */ /* 0x008fe20008000f00 */
[----:B------:R-:W-:Y:S01]  /*78d0*/  IMAD.U32 R4, RZ, RZ, UR8 ;  /* 0x00000008ff047e24 */ /* 0x000fe2000f8e00ff */
[----:B-1----:R-:W-:Y:S01]  /*78e0*/  MOV R7, UR7 ;  /* 0x0000000700077c02 */ /* 0x002fe20008000f00 */
[----:B------:R-:W-:Y:S01]  /*78f0*/  IMAD.U32 R6, RZ, RZ, UR6 ;  /* 0x00000006ff067e24 */ /* 0x000fe2000f8e00ff */
[----:B-----5:R-:W-:Y:S01]  /*7900*/  MOV R11, UR5 ;  /* 0x00000005000b7c02 */ /* 0x020fe20008000f00 */
[----:B------:R-:W-:Y:S02]  /*7910*/  IMAD.U32 R10, RZ, RZ, UR4 ;  /* 0x00000004ff0a7e24 */ /* 0x000fe4000f8e00ff */
[----:B------:R-:W-:Y:S07]  /*7920*/  LEPC R20, `(.L_x_119) ;  /* 0x000000001014794e */ /* 0x000fee0000000000 */
[----:B--2-4-:R-:W-:Y:S05]  /*7930*/  CALL.ABS.NOINC R2 ;  /* 0x0000000002007343 */ /* 0x014fea0003c00000 */
.L_x_119:
[----:B-1--4-:R-:W-:Y:S01]  /*7940*/  SHF.L.U32 R3, R28, 0x10, RZ ;  /* 0x000000101c037819 */ /* 0x012fe200000006ff */
[----:B------:R-:W-:Y:S05]  /*7950*/  WARPSYNC.ALL ;  /* 0x0000000000007948 */ /* 0x000fea0003800000 */
[----:B------:R-:W-:Y:S01]  /*7960*/  R2UR UR4, R25 ;  /* 0x00000000190472ca */ /* 0x000fe200000e0000 */
[----:B------:R-:W1:Y:S01]  /*7970*/  S2R R75, SR_CgaCtaId ;  /* 0x00000000004b7919 */ /* 0x000e620000008800 */
[C---:B------:R-:W-:Y:S01]  /*7980*/  SHF.L.U32 R20, R29.reuse, 0x10, RZ ;  /* 0x000000101d147819 */ /* 0x040fe200000006ff */
[----:B------:R-:W-:Y:S01]  /*7990*/  BSSY.RECONVERGENT B0, `(.L_x_120) ;  /* 0x0000056000007945 */ /* 0x000fe20003800200 */
[----:B------:R-:W-:Y:S02]  /*79a0*/  LOP3.LUT R21, R29, 0xffff0000, RZ, 0xc0, !PT ;  /* 0xffff00001d157812 */ /* 0x000fe400078ec0ff */
[----:B------:R-:W-:Y:S02]  /*79b0*/  ISETP.NE.AND P6, PT, R67, RZ, PT ;  /* 0x000000ff4300720c */ /* 0x000fe40003fc5270 */
[----:B------:R-:W-:Y:S05]  /*79c0*/  ISETP.NE.AND P0, PT, R48, RZ, PT ;  /* 0x000000ff3000720c */ /* 0x000fea0003f05270 */
[----:B------:R-:W3:Y:S02]  /*79d0*/  LDTM.16dp256bit.x4 R4, tmem[UR4+0x20] ;  /* 0x00002004000479ee */ /* 0x000ee40008120000 */
[----:B---3--:R-:W-:Y:S01]  /*79e0*/  FMUL R0, R24, R4 ;  /* 0x0000000418007220 */ /* 0x008fe20000400000 */
[----:B------:R-:W-:Y:S01]  /*79f0*/  LOP3.LUT R4, R28, 0xffff0000, RZ, 0xc0, !PT ;  /* 0xffff00001c047812 */ /* 0x000fe200078ec0ff */
[C---:B------:R-:W-:Y:S01]  /*7a00*/  FMUL R2, R24.reuse, R5 ;  /* 0x0000000518027220 */ /* 0x040fe20000400000 */
[C---:B------:R-:W-:Y:S01]  /*7a10*/  FMUL R7, R24.reuse, R7 ;  /* 0x0000000718077220 */ /* 0x040fe20000400000 */
[C---:B------:R-:W-:Y:S01]  /*7a20*/  FFMA R0, R27.reuse, R3, R0 ;  /* 0x000000031b007223 */ /* 0x040fe20000000000 */
[C---:B------:R-:W-:Y:S01]  /*7a30*/  FMUL R3, R24.reuse, R6 ;  /* 0x0000000618037220 */ /* 0x040fe20000400000 */
[C---:B------:R-:W-:Y:S01]  /*7a40*/  FFMA R2, R27.reuse, R4, R2 ;  /* 0x000000041b027223 */ /* 0x040fe20000000002 */
[C---:B------:R-:W-:Y:S01]  /*7a50*/  FMUL R4, R24.reuse, R8 ;  /* 0x0000000818047220 */ /* 0x040fe20000400000 */
[----:B------:R-:W-:Y:S01]  /*7a60*/  FMUL R8, R24, R12 ;  /* 0x0000000c18087220 */ /* 0x000fe20000400000 */
[C---:B------:R-:W-:Y:S01]  /*7a70*/  FFMA R3, R27.reuse, R20, R3 ;  /* 0x000000141b037223 */ /* 0x040fe20000000003 */
[----:B------:R-:W-:Y:S01]  /*7a80*/  FFMA R7, R27, R21, R7 ;  /* 0x000000151b077223 */ /* 0x000fe20000000007 */
[----:B------:R-:W-:Y:S01]  /*7a90*/  F2FP.BF16.F32.PACK_AB R32, R2, R0 ;  /* 0x000000000220723e */ /* 0x000fe200000010ff */
[----:B------:R-:W-:Y:S01]  /*7aa0*/  FMUL R12, R24, R16 ;  /* 0x00000010180c7220 */ /* 0x000fe20000400000 */
[----:B------:R-:W-:Y:S01]  /*7ab0*/  SHF.L.U32 R16, R30, 0x10, RZ ;  /* 0x000000101e107819 */ /* 0x000fe200000006ff */
[----:B------:R-:W-:Y:S01]  /*7ac0*/  FMUL R5, R24, R9 ;  /* 0x0000000918057220 */ /* 0x000fe20000400000 */
[----:B------:R-:W-:Y:S01]  /*7ad0*/  LOP3.LUT R0, R30, 0xffff0000, RZ, 0xc0, !PT ;  /* 0xffff00001e007812 */ /* 0x000fe200078ec0ff */
[C---:B------:R-:W-:Y:S01]  /*7ae0*/  FMUL R6, R24.reuse, R10 ;  /* 0x0000000a18067220 */ /* 0x040fe20000400000 */
[----:B------:R-:W-:Y:S01]  /*7af0*/  SHF.L.U32 R2, R31, 0x10, RZ ;  /* 0x000000101f027819 */ /* 0x000fe200000006ff */
[----:B------:R-:W-:Y:S01]  /*7b00*/  FFMA R4, R27, R16, R4 ;  /* 0x000000101b047223 */ /* 0x000fe20000000004 */
[----:B------:R-:W-:Y:S01]  /*7b10*/  F2FP.BF16.F32.PACK_AB R33, R7, R3 ;  /* 0x000000030721723e */ /* 0x000fe200000010ff */
[----:B------:R-:W-:Y:S01]  /*7b20*/  FFMA R5, R27, R0, R5 ;  /* 0x000000001b057223 */ /* 0x000fe20000000005 */
[----:B------:R-:W-:Y:S01]  /*7b30*/  LOP3.LUT R3, R31, 0xffff0000, RZ, 0xc0, !PT ;  /* 0xffff00001f037812 */ /* 0x000fe200078ec0ff */
[----:B------:R-:W-:Y:S01]  /*7b40*/  FMUL R11, R24, R11 ;  /* 0x0000000b180b7220 */ /* 0x000fe20000400000 */
[C---:B------:R-:W-:Y:S01]  /*7b50*/  SHF.L.U32 R0, R36.reuse, 0x10, RZ ;  /* 0x0000001024007819 */ /* 0x040fe200000006ff */
[C---:B------:R-:W-:Y:S01]  /*7b60*/  FFMA R6, R27.reuse, R2, R6 ;  /* 0x000000021b067223 */ /* 0x040fe20000000006 */
[----:B------:R-:W-:Y:S01]  /*7b70*/  LOP3.LUT R2, R36, 0xffff0000, RZ, 0xc0, !PT ;  /* 0xffff000024027812 */ /* 0x000fe200078ec0ff */
[----:B------:R-:W-:Y:S01]  /*7b80*/  FFMA R11, R27, R3, R11 ;  /* 0x000000031b0b7223 */ /* 0x000fe2000000000b */
[----:B------:R-:W-:Y:S01]  /*7b90*/  SHF.L.U32 R3, R37, 0x10, RZ ;  /* 0x0000001025037819 */ /* 0x000fe200000006ff */
[C---:B------:R-:W-:Y:S01]  /*7ba0*/  FMUL R9, R24.reuse, R13 ;  /* 0x0000000d18097220 */ /* 0x040fe20000400000 */
[----:B------:R-:W-:Y:S01]  /*7bb0*/  F2FP.BF16.F32.PACK_AB R34, R5, R4 ;  /* 0x000000040522723e */ /* 0x000fe200000010ff */
[----:B------:R-:W-:Y:S01]  /*7bc0*/  FMUL R10, R24, R14 ;  /* 0x0000000e180a7220 */ /* 0x000fe20000400000 */
[----:B------:R-:W-:Y:S01]  /*7bd0*/  SHF.L.U32 R4, R39, 0x10, RZ ;  /* 0x0000001027047819 */ /* 0x000fe200000006ff */
[----:B------:R-:W-:Y:S01]  /*7be0*/  FFMA R8, R27, R0, R8 ;  /* 0x000000001b087223 */ /* 0x000fe20000000008 */
[----:B------:R-:W-:Y:S01]  /*7bf0*/  LOP3.LUT R0, R37, 0xffff0000, RZ, 0xc0, !PT ;  /* 0xffff000025007812 */ /* 0x000fe200078ec0ff */
[C---:B------:R-:W-:Y:S01]  /*7c00*/  FFMA R9, R27.reuse, R2, R9 ;  /* 0x000000021b097223 */ /* 0x040fe20000000009 */
[C---:B------:R-:W-:Y:S01]  /*7c10*/  SHF.L.U32 R2, R38.reuse, 0x10, RZ ;  /* 0x0000001026027819 */ /* 0x040fe200000006ff */
[----:B------:R-:W-:Y:S01]  /*7c20*/  FFMA R10, R27, R3, R10 ;  /* 0x000000031b0a7223 */ /* 0x000fe2000000000a */
[----:B------:R-:W-:Y:S01]  /*7c30*/  LOP3.LUT R3, R38, 0xffff0000, RZ, 0xc0, !PT ;  /* 0xffff000026037812 */ /* 0x000fe200078ec0ff */
[C---:B------:R-:W-:Y:S01]  /*7c40*/  FMUL R15, R24.reuse, R15 ;  /* 0x0000000f180f7220 */ /* 0x040fe20000400000 */
[----:B------:R-:W-:Y:S01]  /*7c50*/  LOP3.LUT R5, R39, 0xffff0000, RZ, 0xc0, !PT ;  /* 0xffff000027057812 */ /* 0x000fe200078ec0ff */
[C---:B------:R-:W-:Y:S01]  /*7c60*/  FMUL R13, R24.reuse, R17 ;  /* 0x00000011180d7220 */ /* 0x040fe20000400000 */
[----:B------:R-:W-:Y:S01]  /*7c70*/  F2FP.BF16.F32.PACK_AB R35, R11, R6 ;  /* 0x000000060b23723e */ /* 0x000fe200000010ff */
[C---:B------:R-:W-:Y:S01]  /*7c80*/  FMUL R14, R24.reuse, R18 ;  /* 0x00000012180e7220 */ /* 0x040fe20000400000 */
[C---:B------:R-:W-:Y:S01]  /*7c90*/  FFMA R15, R27.reuse, R0, R15 ;  /* 0x000000001b0f7223 */ /* 0x040fe2000000000f */
[----:B------:R-:W-:Y:S01]  /*7ca0*/  FMUL R19, R24, R19 ;  /* 0x0000001318137220 */ /* 0x000fe20000400000 */
[----:B------:R-:W-:Y:S01]  /*7cb0*/  FFMA R12, R27, R2, R12 ;  /* 0x000000021b0c7223 */ /* 0x000fe2000000000c */
[----:B------:R3:W-:Y:S01]  /*7cc0*/  STSM.16.M88.4 [R69+0x1200], R32 ;  /* 0x0012002045007844 */ /* 0x0007e20000000200 */
[----:B------:R-:W-:Y:S01]  /*7cd0*/  F2FP.BF16.F32.PACK_AB R8, R9, R8 ;  /* 0x000000080908723e */ /* 0x000fe200000010ff */
[----:B------:R-:W-:Y:S01]  /*7ce0*/  FFMA R13, R27, R3, R13 ;  /* 0x000000031b0d7223 */ /* 0x000fe2000000000d */
[----:B------:R-:W-:Y:S01]  /*7cf0*/  F2FP.BF16.F32.PACK_AB R9, R15, R10 ;  /* 0x0000000a0f09723e */ /* 0x000fe200000010ff */
[C---:B------:R-:W-:Y:S01]  /*7d00*/  FFMA R14, R27.reuse, R4, R14 ;  /* 0x000000041b0e7223 */ /* 0x040fe2000000000e */
[----:B------:R-:W-:Y:S01]  /*7d10*/  FFMA R19, R27, R5, R19 ;  /* 0x000000051b137223 */ /* 0x000fe20000000013 */
[----:B------:R-:W-:Y:S02]  /*7d20*/  MOV R0, UR50 ;  /* 0x0000003200007c02 */ /* 0x000fe40008000f00 */
[----:B------:R-:W-:Y:S02]  /*7d30*/  F2FP.BF16.F32.PACK_AB R10, R13, R12 ;  /* 0x0000000c0d0a723e */ /* 0x000fe400000010ff */
[----:B------:R-:W-:Y:S02]  /*7d40*/  F2FP.BF16.F32.PACK_AB R11, R19, R14 ;  /* 0x0000000e130b723e */ /* 0x000fe400000010ff */
[----:B------:R-:W-:Y:S02]  /*7d50*/  @P6 LEA R0, R0, UR49, 0x3 ;  /* 0x0000003100006c11 */ /* 0x000fe4000f8e18ff */
[----:B------:R-:W-:Y:S01]  /*7d60*/  LEA R2, R71, UR49, 0x3 ;  /* 0x0000003147027c11 */ /* 0x000fe2000f8e18ff */
[----:B------:R3:W-:Y:S01]  /*7d70*/  STSM.16.M88.4 [R68+0x1200], R8 ;  /* 0x0012000844007844 */ /* 0x0007e20000000200 */
[----:B------:R-:W-:Y:S02]  /*7d80*/  @P6 IADD3 R0, PT, PT, R0, 0x130, RZ ;  /* 0x0000013000006810 */ /* 0x000fe40007ffe0ff */
[----:B------:R-:W-:Y:S01]  /*7d90*/  @P6 SHF.L.U32 R3, R46, 0x1f, RZ ;  /* 0x0000001f2e036819 */ /* 0x000fe200000006ff */
[----:B------:R-:W-:Y:S01]  /*7da0*/  @!PT LDS RZ, [RZ] ;  /* 0x00000000fffff984 */ /* 0x000fe20000000800 */
[----:B------:R-:W-:Y:S01]  /*7db0*/  @!PT LDS RZ, [RZ] ;  /* 0x00000000fffff984 */ /* 0x000fe20000000800 */
[----:B------:R-:W-:Y:S01]  /*7dc0*/  @!PT LDS RZ, [RZ] ;  /* 0x00000000fffff984 */ /* 0x000fe20000000800 */
[----:B------:R-:W-:Y:S01]  /*7dd0*/  @!PT LDS RZ, [RZ] ;  /* 0x00000000fffff984 */ /* 0x000fe20000000800 */
[----:B------:R4:W-:Y:S06]  /*7de0*/  MEMBAR.ALL.CTA ;  /* 0x0000000000007992 */ /* 0x0009ec0000008000 */
[----:B----4-:R-:W4:Y:S01]  /*7df0*/  FENCE.VIEW.ASYNC.S ;  /* 0x00000000000073c6 */ /* 0x010f220000000000 */
[----:B-1----:R-:W-:Y:S01]  /*7e00*/  @P6 PRMT R0, R75, 0x654, R0 ;  /* 0x000006544b006816 */ /* 0x002fe20000000000 */
[----:B----4-:R-:W-:Y:S06]  /*7e10*/  BAR.SYNC.DEFER_BLOCKING 0x1, 0x80 ;  /* 0x0042000000007b1d */ /* 0x010fec0000010000 */
[----:B------:R-:W-:Y:S05]  /*7e20*/  @P0 BRA `(.L_x_121) ;  /* 0x0000000000300947 */ /* 0x000fea0003800000 */
[----:B------:R-:W1:Y:S01]  /*7e30*/  LDCU.64 UR6, c[0x0][0x348] ;  /* 0x00006900ff0677ac */ /* 0x000e620008000a00 */
[----:B------:R-:W-:Y:S02]  /*7e40*/  R2UR UR10, R65 ;  /* 0x00000000410a72ca */ /* 0x000fe400000e0000 */
[----:B------:R-:W-:Y:S01]  /*7e50*/  R2UR UR11, R64 ;  /* 0x00000000400b72ca */ /* 0x000fe200000e0000 */
[----:B------:R-:W-:Y:S01]  /*7e60*/  UIADD3 UR9, UPT, UPT, UR41, 0x20, URZ ;  /* 0x0000002029097890 */ /* 0x000fe2000fffe0ff */
[----:B------:R-:W-:Y:S01]  /*7e70*/  R2UR UR12, R62 ;  /* 0x000000003e0c72ca */ /* 0x000fe200000e0000 */
[----:B------:R-:W-:Y:S01]  /*7e80*/  UIADD3 UR8, UPT, UPT, UR49, 0x1200, URZ ;  /* 0x0000120031087890 */ /* 0x000fe2000fffe0ff */
[----:B------:R-:W-:Y:S01]  /*7e90*/  R2UR UR13, R63 ;  /* 0x000000003f0d72ca */ /* 0x000fe200000e0000 */
[----:B-1----:R-:W-:Y:S04]  /*7ea0*/  UIADD3 UR4, UP0, UPT, UR6, 0x780, URZ ;  /* 0x0000078006047890 */ /* 0x002fe8000ff1e0ff */
[----:B------:R-:W-:Y:S09]  /*7eb0*/  UIADD3.X UR5, UPT, UPT, URZ, UR7, URZ, UP0, !UPT ;  /* 0x00000007ff057290 */ /* 0x000ff200087fe4ff */
[----:B------:R1:W-:Y:S01]  /*7ec0*/  UTMASTG.5D.IM2COL [UR8], [UR4] ;  /* 0x00000008040073b5 */ /* 0x0003e20008060000 */
[----:B------:R0:W-:Y:S01]  /*7ed0*/  UTMACMDFLUSH ;  /* 0x00000000000079b7 */ /* 0x0001e20000000000 */
[----:B-1----:R-:W-:Y:S04]  /*7ee0*/  DEPBAR.LE SB0, 0x1 ;  /* 0x000080400000791a */ /* 0x002fe80000000000 */
.L_x_121:
[----:B------:R-:W-:Y:S05]  /*7ef0*/  BSYNC.RECONVERGENT B0 ;  /* 0x0000000000007941 */ /* 0x000fea0003800200 */
.L_x_120:
[----:B------:R-:W-:Y:S01]  /*7f00*/  BAR.SYNC.DEFER_BLOCKING 0x1, 0x80 ;  /* 0x0042000000007b1d */ /* 0x000fe20000010000 */
[----:B------:R-:W-:Y:S04]  /*7f10*/  UIADD3 UR4, UPT, UPT, UR50, 0x1, URZ ;  /* 0x0000000132047890 */ /* 0x000fe8000fffe0ff */
[----:B------:R-:W-:Y:S04]  /*7f20*/  UISETP.NE.AND UP0, UPT, UR4, 0x4, UPT ;  /* 0x000000040400788c */ /* 0x000fe8000bf05270 */
[----:B------:R-:W-:Y:S01]  /*7f30*/  USEL UR40, UR4, URZ, UP0 ;  /* 0x000000ff04287287 */ /* 0x000fe20008000000 */
[----:B------:R1:W-:Y:S01]  /*7f40*/  @P6 SYNCS.ARRIVE.TRANS64.RED.A1T0 RZ, [R0+URZ], RZ ;  /* 0x000000ff00ff69a7 */ /* 0x0003e200081004ff */
[----:B------:R-:W-:Y:S01]  /*7f50*/  BSSY B1, `(.L_x_122) ;  /* 0x0000014000017945 */ /* 0x000fe20003800000 */
[----:B------:R-:W4:Y:S02]  /*7f60*/  @P6 SYNCS.PHASECHK.TRANS64.TRYWAIT P0, [R2+URZ+0x110], R3 ;  /* 0x00011003020065a7 */ /* 0x000f2400080011ff */
[----:B----4-:R-:W-:Y:S01]  /*7f70*/  @P6 SEL R73, RZ, 0x1, !P0 ;  /* 0x00000001ff496807 */ /* 0x010fe20004000000 */
[----:B-1----:R-:W-:Y:S06]  /*7f80*/  @!P6 BRA `(.L_x_123) ;  /* 0x000000000040e947 */ /* 0x002fec0003800000 */
[----:B------:R-:W-:Y:S01]  /*7f90*/  ISETP.NE.AND P1, PT, R74, RZ, PT ;  /* 0x000000ff4a00720c */ /* 0x000fe20003f25270 */
[----:B------:R-:W-:Y:S01]  /*7fa0*/  BSSY B0, `(.L_x_124) ;  /* 0x0000009000007945 */ /* 0x000fe20003800000 */
[----:B------:R-:W-:Y:S11]  /*7fb0*/  ISETP.NE.AND P0, PT, R73, RZ, PT ;  /* 0x000000ff4900720c */ /* 0x000ff60003f05270 */
[----:B------:R-:W-:Y:S05]  /*7fc0*/  @P1 IMAD R3, R71, 0x1000, R72 ;  /* 0x0000100047031824 */ /* 0x000fea00078e0248 */
[----:B------:R-:W-:Y:S05]  /*7fd0*/  @P1 IADD3 R0, PT, PT, R3, UR49, RZ ;  /* 0x0000003103001c10 */ /* 0x000fea000fffe0ff */
[----:B------:R-:W-:Y:S01]  /*7fe0*/  @P1 IMAD.IADD R0, R61, 0x1, R0 ;  /* 0x000000013d001824 */ /* 0x000fe200078e0200 */
[----:B------:R-:W-:Y:S06]  /*7ff0*/  @P0 BRA `(.L_x_125) ;  /* 0x00000000000c0947 */ /* 0x000fec0003800000 */
[----:B------:R-:W-:Y:S04]  /*8000*/  SHF.L.U32 R4, R46, 0x1f, RZ ;  /* 0x0000001f2e047819 */ /* 0x000fe800000006ff */
[----:B------:R-:W1:Y:S02]  /*8010*/  SYNCS.PHASECHK.TRANS64.TRYWAIT P0, [R2+URZ+0x110], R4 ;  /* 0x00011004020075a7 */ /* 0x000e6400080011ff */
[----:B-1----:R-:W-:Y:S05]  /*8020*/  @!P0 BRA `(.L_x_126) ;  /* 0x0000002000788947 */ /* 0x002fea0003800000 */
.L_x_125:
[----:B------:R-:W-:Y:S05]  /*8030*/  BSYNC B0 ;  /* 0x0000000000007941 */ /* 0x000fea0003800000 */
.L_x_124:
[----:B------:R-:W-:Y:S02]  /*8040*/  ISETP.NE.AND P0, PT, R74, RZ, PT ;  /* 0x000000ff4a00720c */ /* 0x000fe40003f05270 */
[----:B------:R-:W-:Y:S11]  /*8050*/  IADD3 R71, PT, PT, R71, 0x1, RZ ;  /* 0x0000000147477810 */ /* 0x000ff60007ffe0ff */
[----:B------:R-:W-:Y:S05]  /*8060*/  @P0 WARPSYNC.ALL ;  /* 0x0000000000000948 */ /* 0x000fea0003800000 */
[----:B------:R4:W1:Y:S04]  /*8070*/  @P0 LDSM.16.M88.4 R28, [R3+UR49+0x200] ;  /* 0x00020031031c083b */ /* 0x0008680008000200 */
[----:B------:R4:W1:Y:S02]  /*8080*/  @P0 LDSM.16.M88.4 R36, [R0+0x200] ;  /* 0x000200000024083b */ /* 0x0008640000000200 */
.L_x_123:
[----:B------:R-:W-:Y:S05]  /*8090*/  BSYNC B1 ;  /* 0x0000000000017941 */ /* 0x000fea0003800000 */
.L_x_122:
[----:B----4-:R-:W-:Y:S05]  /*80a0*/  VIADD R0, R25, 0x40 ;  /* 0x0000004019007836 */ /* 0x010fea0000000000 */
[----:B------:R-:W-:Y:S04]  /*80b0*/  SHF.R.U32.HI R0, RZ, 0x15, R0 ;  /* 0x00000015ff007819 */ /* 0x000fe80000011600 */
[----:B------:R-:W-:Y:S11]  /*80c0*/  LOP3.LUT P0, RZ, R0, 0x3, R50, 0x48, !PT ;  /* 0x0000000300ff7812 */ /* 0x000ff60007804832 */
[----:B------:R-:W-:Y:S02]  /*80d0*/  @!UPT UIADD3 URZ, UPT, UPT, URZ, URZ, URZ ;  /* 0x000000fffffff290 */ /* 0x000fe4000fffe0ff */
[----:B------:R-:W-:Y:S05]  /*80e0*/  @!P0 BRA `(.L_x_127) ;  /* 0x0000000000408947 */ /* 0x000fea0003800000 */
[----:B------:R-:W4:Y:S01]  /*80f0*/  LDCU.64 UR8, c[0x4][0x70] ;  /* 0x01000e00ff0877ac */ /* 0x000f220008000a00 */
[----:B------:R-:W-:Y:S01]  /*8100*/  MOV R3, 0x0 ;  /* 0x0000000000037802 */ /* 0x000fe20000000f00 */
[----:B------:R-:W-:Y:S02]  /*8110*/  HFMA2 R12, -RZ, RZ, 0, 5.9604644775390625e-08 ;  /* 0x00000001ff0c7431 */ /* 0x000fe400000001ff */
[----:B---3--:R-:W-:Y:S02]  /*8120*/  IMAD.MOV.U32 R8, RZ, RZ, 0x192 ;  /* 0x00000192ff087424 */ /* 0x008fe400078e00ff */
[----:B------:R-:W-:Y:S01]  /*8130*/  IMAD.MOV.U32 R13, RZ, RZ, RZ ;  /* 0x000000ffff0d7224 */ /* 0x000fe200078e00ff */
[----:B------:R-:W3:Y:S01]  /*8140*/  LDCU.64 UR6, c[0x4][0x78] ;  /* 0x01000f00ff0677ac */ /* 0x000ee20008000a00 */
[----:B-1----:R-:W1:Y:S01]  /*8150*/  LDC.64 R2, c[0x4][R3] ;  /* 0x0100000003027b82 */ /* 0x002e620000000a00 */
[----:B------:R-:W5:Y:S01]  /*8160*/  LDCU.64 UR4, c[0x4][0x10] ;  /* 0x01000200ff0477ac */ /* 0x000f620008000a00 */
[----:B----4-:R-:W-:Y:S01]  /*8170*/  MOV R5, UR9 ;  /* 0x0000000900057c02 */ /* 0x010fe20008000f00 */
[----:B------:R-:W-:Y:S01]  /*8180*/  IMAD.U32 R4, RZ, RZ, UR8 ;  /* 0x00000008ff047e24 */ /* 0x000fe2000f8e00ff */
[----:B---3--:R-:W-:Y:S01]  /*8190*/  MOV R7, UR7 ;  /* 0x0000000700077c02 */ /* 0x008fe20008000f00 */
[----:B------:R-:W-:Y:S01]  /*81a0*/  IMAD.U32 R6, RZ, RZ, UR6 ;  /* 0x00000006ff067e24 */ /* 0x000fe2000f8e00ff */
[----:B-----5:R-:W-:Y:S01]  /*81b0*/  MOV R11, UR5 ;  /* 0x00000005000b7c02 */ /* 0x020fe20008000f00 */
[----:B------:R-:W-:Y:S02]  /*81c0*/  IMAD.U32 R10, RZ, RZ, UR4 ;  /* 0x00000004ff0a7e24 */ /* 0x000fe4000f8e00ff */
[----:B------:R-:W-:Y:S07]  /*81d0*/  LEPC R20, `(.L_x_127) ;  /* 0x000000001014794e */ /* 0x000fee0000000000 */
[----:B-12---:R-:W-:Y:S05]  /*81e0*/  CALL.ABS.NOINC R2 ;  /* 0x0000000002007343 */ /* 0x006fea0003c00000 */
.L_x_127:
[----:B-1----:R-:W-:Y:S01]  /*81f0*/  SHF.L.U32 R3, R28, 0x10, RZ ;  /* 0x000000101c037819 */ /* 0x002fe200000006ff */
[----:B------:R-:W-:Y:S05]  /*8200*/  WARPSYNC.ALL ;  /* 0x0000000000007948 */ /* 0x000fea0003800000 */
[----:B------:R-:W-:Y:S01]  /*8210*/  R2UR UR4, R25 ;  /* 0x00000000190472ca */ /* 0x000fe200000e0000 */
[----:B------:R-:W-:Y:S01]  /*8220*/  BSSY.RECONVERGENT B0, `(.L_x_128) ;  /* 0x0000057000007945 */ /* 0x000fe20003800200 */
[C---:B------:R-:W-:Y:S02]  /*8230*/  SHF.L.U32 R20, R29.reuse, 0x10, RZ ;  /* 0x000000101d147819 */ /* 0x040fe400000006ff */
[----:B------:R-:W-:Y:S02]  /*8240*/  LOP3.LUT R21, R29, 0xffff0000, RZ, 0xc0, !PT ;  /* 0xffff00001d157812 */ /* 0x000fe400078ec0ff */
[----:B------:R-:W-:Y:S02]  /*8250*/  ISETP.NE.AND P6, PT, R67, RZ, PT ;  /* 0x000000ff4300720c */ /* 0x000fe40003fc5270 */
[----:B------:R-:W-:Y:S05]  /*8260*/  ISETP.NE.AND P0, PT, R48, RZ, PT ;  /* 0x000000ff3000720c */ /* 0x000fea0003f05270 */
[----:B---3--:R-:W1:Y:S02]  /*8270*/  LDTM.16dp256bit.x4 R4, tmem[UR4+0x40] ;  /* 0x00004004000479ee */ /* 0x008e640008120000 */
[----:B-1----:R-:W-:Y:S01]  /*8280*/  FMUL R0, R24, R4 ;  /* 0x0000000418007220 */ /* 0x002fe20000400000 */
[----:B------:R-:W-:Y:S01]  /*8290*/  LOP3.LUT R4, R28, 0xffff0000, RZ, 0xc0, !PT ;  /* 0xffff00001c047812 */ /* 0x000fe200078ec0ff */
[C---:B------:R-:W-:Y:S01]  /*82a0*/  FMUL R2, R24.reuse, R5 ;  /* 0x0000000518027220 */ /* 0x040fe20000400000 */
[C---:B------:R-:W-:Y:S01]  /*82b0*/  FMUL R7, R24.reuse, R7 ;  /* 0x0000000718077220 */ /* 0x040fe20000400000 */
[C---:B------:R-:W-:Y:S01]  /*82c0*/  FFMA R0, R27.reuse, R3, R0 ;  /* 0x000000031b007223 */ /* 0x040fe20000000000 */
[C---:B------:R-:W-:Y:S01]  /*82d0*/  FMUL R3, R24.reuse, R6 ;  /* 0x0000000618037220 */ /* 0x040fe20000400000 */
[C---:B------:R-:W-:Y:S01]  /*82e0*/  FFMA R2, R27.reuse, R4, R2 ;  /* 0x000000041b027223 */ /* 0x040fe20000000002 */
[C---:B------:R-:W-:Y:S01]  /*82f0*/  FMUL R4, R24.reuse, R8 ;  /* 0x0000000818047220 */ /* 0x040fe20000400000 */
[C---:B------:R-:W-:Y:S01]  /*8300*/  FMUL R8, R24.reuse, R12 ;  /* 0x0000000c18087220 */ /* 0x040fe20000400000 */
[----:B------:R-:W-:Y:S01]  /*8310*/  FMUL R12, R24, R16 ;  /* 0x00000010180c7220 */ /* 0x000fe20000400000 */
[----:B------:R-:W-:Y:S01]  /*8320*/  SHF.L.U32 R16, R30, 0x10, RZ ;  /* 0x000000101e107819 */ /* 0x000fe200000006ff */
[C---:B------:R-:W-:Y:S01]  /*8330*/  FFMA R3, R27.reuse, R20, R3 ;  /* 0x000000141b037223 */ /* 0x040fe20000000003 */
[----:B------:R-:W-:Y:S01]  /*8340*/  F2FP.BF16.F32.PACK_AB R32, R2, R0 ;  /* 0x000000000220723e */ /* 0x000fe200000010ff */
[C---:B------:R-:W-:Y:S01]  /*8350*/  FFMA R7, R27.reuse, R21, R7 ;  /* 0x000000151b077223 */ /* 0x040fe20000000007 */
[----:B------:R-:W-:Y:S01]  /*8360*/  LOP3.LUT R0, R30, 0xffff0000, RZ, 0xc0, !PT ;  /* 0xffff00001e007812 */ /* 0x000fe200078ec0ff */
[----:B------:R-:W-:Y:S01]  /*8370*/  FFMA R4, R27, R16, R4 ;  /* 0x000000101b047223 */ /* 0x000fe20000000004 */
[C---:B------:R-:W-:Y:S01]  /*8380*/  SHF.L.U32 R2, R31.reuse, 0x10, RZ ;  /* 0x000000101f027819 */ /* 0x040fe200000006ff */
[C---:B------:R-:W-:Y:S01]  /*8390*/  FMUL R5, R24.reuse, R9 ;  /* 0x0000000918057220 */ /* 0x040fe20000400000 */
[----:B------:R-:W-:Y:S01]  /*83a0*/  LOP3.LUT R16, R31, 0xffff0000, RZ, 0xc0, !PT ;  /* 0xffff00001f107812 */ /* 0x000fe200078ec0ff */
[----:B------:R-:W-:Y:S01]  /*83b0*/  FMUL R6, R24, R10 ;  /* 0x0000000a18067220 */ /* 0x000fe20000400000 */
[----:B------:R-:W-:Y:S01]  /*83c0*/  F2FP.BF16.F32.PACK_AB R33, R7, R3 ;  /* 0x000000030721723e */ /* 0x000fe200000010ff */
[C---:B------:R-:W-:Y:S01]  /*83d0*/  FFMA R5, R27.reuse, R0, R5 ;  /* 0x000000001b057223 */ /* 0x040fe20000000005 */
[C---:B------:R-:W-:Y:S01]  /*83e0*/  SHF.L.U32 R0, R36.reuse, 0x10, RZ ;  /* 0x0000001024007819 */ /* 0x040fe200000006ff */
[----:B------:R-:W-:Y:S01]  /*83f0*/  FFMA R6, R27, R2, R6 ;  /* 0x000000021b067223 */ /* 0x000fe20000000006 */
[----:B------:R-:W-:Y:S01]  /*8400*/  LOP3.LUT R2, R36, 0xffff0000, RZ, 0xc0, !PT ;  /* 0xffff000024027812 */ /* 0x000fe200078ec0ff */
[C---:B------:R-:W-:Y:S01]  /*8410*/  FMUL R11, R24.reuse, R11 ;  /* 0x0000000b180b7220 */ /* 0x040fe20000400000 */
[----:B------:R-:W-:Y:S01]  /*8420*/  SHF.L.U32 R3, R37, 0x10, RZ ;  /* 0x0000001025037819 */ /* 0x000fe200000006ff */
[C---:B------:R-:W-:Y:S01]  /*8430*/  FMUL R9, R24.reuse, R13 ;  /* 0x0000000d18097220 */ /* 0x040fe20000400000 */
[----:B------:R-:W-:Y:S01]  /*8440*/  F2FP.BF16.F32.PACK_AB R34, R5, R4 ;  /* 0x000000040522723e */ /* 0x000fe200000010ff */
[----:B------:R-:W-:Y:S01]  /*8450*/  FMUL R10, R24, R14 ;  /* 0x0000000e180a7220 */ /* 0x000fe20000400000 */
[----:B------:R-:W-:Y:S01]  /*8460*/  SHF.L.U32 R4, R39, 0x10, RZ ;  /* 0x0000001027047819 */ /* 0x000fe200000006ff */
[----:B------:R-:W-:Y:S01]  /*8470*/  FFMA R11, R27, R16, R11 ;  /* 0x000000101b0b7223 */ /* 0x000fe2000000000b */
[----:B------:R-:W-:Y:S01]  /*8480*/  LOP3.LUT R5, R39, 0xffff0000, RZ, 0xc0, !PT ;  /* 0xffff000027057812 */ /* 0x000fe200078ec0ff */
[----:B------:R-:W-:Y:S01]  /*8490*/  FFMA R8, R27, R0, R8 ;  /* 0x000000001b087223 */ /* 0x000fe20000000008 */
[----:B------:R-:W-:Y:S01]  /*84a0*/  LOP3.LUT R0, R37, 0xffff0000, RZ, 0xc0, !PT ;  /* 0xffff000025007812 */ /* 0x000fe200078ec0ff */
[C---:B------:R-:W-:Y:S01]  /*84b0*/  FFMA R9, R27.reuse, R2, R9 ;  /* 0x000000021b097223 */ /* 0x040fe20000000009 */
[C---:B------:R-:W-:Y:S01]  /*84c0*/  SHF.L.U32 R2, R38.reuse, 0x10, RZ ;  /* 0x0000001026027819 */ /* 0x040fe200000006ff */
[----:B------:R-:W-:Y:S01]  /*84d0*/  FFMA R10, R27, R3, R10 ;  /* 0x000000031b0a7223 */ /* 0x000fe2000000000a */
[----:B------:R-:W-:Y:S01]  /*84e0*/  LOP3.LUT R3, R38, 0xffff0000, RZ, 0xc0, !PT ;  /* 0xffff000026037812 */ /* 0x000fe200078ec0ff */
[C---:B------:R-:W-:Y:S01]  /*84f0*/  FMUL R15, R24.reuse, R15 ;  /* 0x0000000f180f7220 */ /* 0x040fe20000400000 */
[----:B------:R-:W-:Y:S01]  /*8500*/  F2FP.BF16.F32.PACK_AB R35, R11, R6 ;  /* 0x000000060b23723e */ /* 0x000fe200000010ff */
[C---:B------:R-:W-:Y:S01]  /*8510*/  FMUL R13, R24.reuse, R17 ;  /* 0x00000011180d7220 */ /* 0x040fe20000400000 */
[C---:B------:R-:W-:Y:S01]  /*8520*/  FMUL R14, R24.reuse, R18 ;  /* 0x00000012180e7220 */ /* 0x040fe20000400000 */
[----:B------:R-:W-:Y:S01]  /*8530*/  FFMA R15, R27, R0, R15 ;  /* 0x000000001b0f7223 */ /* 0x000fe2000000000f */
[----:B------:R-:W-:Y:S01]  /*8540*/  FMUL R19, R24, R19 ;  /* 0x0000001318137220 */ /* 0x000fe20000400000 */
[----:B------:R1:W-:Y:S01]  /*8550*/  STSM.16.M88.4 [R69+0x2200], R32 ;  /* 0x0022002045007844 */ /* 0x0003e20000000200 */
[----:B------:R-:W-:Y:S01]  /*8560*/  F2FP.BF16.F32.PACK_AB R8, R9, R8 ;  /* 0x000000080908723e */ /* 0x000fe200000010ff */
[----:B------:R-:W-:Y:S01]  /*8570*/  FFMA R12, R27, R2, R12 ;  /* 0x000000021b0c7223 */ /* 0x000fe2000000000c */
[----:B------:R-:W-:Y:S01]  /*8580*/  F2FP.BF16.F32.PACK_AB R9, R15, R10 ;  /* 0x0000000a0f09723e */ /* 0x000fe200000010ff */
[C---:B------:R-:W-:Y:S01]  /*8590*/  FFMA R13, R27.reuse, R3, R13 ;  /* 0x000000031b0d7223 */ /* 0x040fe2000000000d */
        /* <DEDUP_REMOVED lines=15> */
[----:B---3--:R-:W3:Y:S01]  /*8690*/  FENCE.VIEW.ASYNC.S ;  /* 0x00000000000073c6 */ /* 0x008ee20000000000 */
[----:B------:R-:W-:Y:S01]  /*86a0*/  @P6 PRMT R0, R75, 0x654, R0 ;  /* 0x000006544b006816 */ /* 0x000fe20000000000 */
[----:B---3--:R-:W-:Y:S06]  /*86b0*/  BAR.SYNC.DEFER_BLOCKING 0x1, 0x80 ;  /* 0x0042000000007b1d */ /* 0x008fec0000010000 */
[----:B------:R-:W-:Y:S05]  /*86c0*/  @P0 BRA `(.L_x_129) ;  /* 0x0000000000300947 */ /* 0x000fea0003800000 */
[----:B------:R-:W3:Y:S01]  /*86d0*/  LDCU.64 UR6, c[0x0][0x348] ;  /* 0x00006900ff0677ac */ /* 0x000ee20008000a00 */
[----:B------:R-:W-:Y:S02]  /*86e0*/  R2UR UR10, R65 ;  /* 0x00000000410a72ca */ /* 0x000fe400000e0000 */
[----:B------:R-:W-:Y:S01]  /*86f0*/  R2UR UR11, R64 ;  /* 0x00000000400b72ca */ /* 0x000fe200000e0000 */
[----:B------:R-:W-:Y:S01]  /*8700*/  UIADD3 UR9, UPT, UPT, UR41, 0x40, URZ ;  /* 0x0000004029097890 */ /* 0x000fe2000fffe0ff */
[----:B------:R-:W-:Y:S01]  /*8710*/  R2UR UR12, R62 ;  /* 0x000000003e0c72ca */ /* 0x000fe200000e0000 */
[----:B------:R-:W-:Y:S01]  /*8720*/  UIADD3 UR8, UPT, UPT, UR49, 0x2200, URZ ;  /* 0x0000220031087890 */ /* 0x000fe2000fffe0ff */
[----:B------:R-:W-:Y:S01]  /*8730*/  R2UR UR13, R63 ;  /* 0x000000003f0d72ca */ /* 0x000fe200000e0000 */
[----:B---3--:R-:W-:Y:S04]  /*8740*/  UIADD3 UR4, UP0, UPT, UR6, 0x780, URZ ;  /* 0x0000078006047890 */ /* 0x008fe8000ff1e0ff */
[----:B------:R-:W-:Y:S09]  /*8750*/  UIADD3.X UR5, UPT, UPT, URZ, UR7, URZ, UP0, !UPT ;  /* 0x00000007ff057290 */ /* 0x000ff200087fe4ff */
[----:B------:R3:W-:Y:S01]  /*8760*/  UTMASTG.5D.IM2COL [UR8], [UR4] ;  /* 0x00000008040073b5 */ /* 0x0007e20008060000 */
[----:B------:R0:W-:Y:S01]  /*8770*/  UTMACMDFLUSH ;  /* 0x00000000000079b7 */ /* 0x0001e20000000000 */
[----:B---3--:R-:W-:Y:S04]  /*8780*/  DEPBAR.LE SB0, 0x1 ;  /* 0x000080400000791a */ /* 0x008fe80000000000 */
.L_x_129:
[----:B------:R-:W-:Y:S05]  /*8790*/  BSYNC.RECONVERGENT B0 ;  /* 0x0000000000007941 */ /* 0x000fea0003800200 */
.L_x_128:
        /* <DEDUP_REMOVED lines=8> */
[----:B---3--:R-:W-:Y:S06]  /*8820*/  @!P6 BRA `(.L_x_131) ;  /* 0x000000000040e947 */ /* 0x008fec0003800000 */
        /* <DEDUP_REMOVED lines=8> */
[----:B------:R-:W3:Y:S02]  /*88b0*/  SYNCS.PHASECHK.TRANS64.TRYWAIT P0, [R3+URZ+0x110], R0 ;  /* 0x00011000030075a7 */ /* 0x000ee400080011ff */
[----:B---3--:R-:W-:Y:S05]  /*88c0*/  @!P0 BRA `(.L_x_134) ;  /* 0x0000001800648947 */ /* 0x008fea0003800000 */
.L_x_133:
[----:B------:R-:W-:Y:S05]  /*88d0*/  BSYNC B0 ;  /* 0x0000000000007941 */ /* 0x000fea0003800000 */
.L_x_132:
[----:B------:R-:W-:Y:S11]  /*88e0*/  ISETP.NE.AND P0, PT, R74, RZ, PT ;  /* 0x000000ff4a00720c */ /* 0x000ff60003f05270 */
[----:B------:R-:W-:Y:S02]  /*88f0*/  @!UPT UIADD3 URZ, UPT, UPT, URZ, URZ, URZ ;  /* 0x000000fffffff290 */ /* 0x000fe4000fffe0ff */
[----:B------:R-:W-:Y:S05]  /*8900*/  @P0 WARPSYNC.ALL ;  /* 0x0000000000000948 */ /* 0x000fea0003800000 */
[----:B------:R4:W1:Y:S04]  /*8910*/  @P0 LDSM.16.M88.4 R28, [R71+UR49+0x200] ;  /* 0x00020031471c083b */ /* 0x0008680008000200 */
[----:B------:R4:W1:Y:S02]  /*8920*/  @P0 LDSM.16.M88.4 R36, [R2+0x200] ;  /* 0x000200000224083b */ /* 0x0008640000000200 */
.L_x_131:
[----:B------:R-:W-:Y:S05]  /*8930*/  BSYNC B1 ;  /* 0x0000000000017941 */ /* 0x000fea0003800000 */
.L_x_130:
[----:B---3--:R-:W-:Y:S05]  /*8940*/  VIADD R0, R25, 0x60 ;  /* 0x0000006019007836 */ /* 0x008fea0000000000 */
[----:B------:R-:W-:Y:S04]  /*8950*/  SHF.R.U32.HI R0, RZ, 0x15, R0 ;  /* 0x00000015ff007819 */ /* 0x000fe80000011600 */
[----:B------:R-:W-:Y:S11]  /*8960*/  LOP3.LUT P0, RZ, R0, 0x3, R50, 0x48, !PT ;  /* 0x0000000300ff7812 */ /* 0x000ff60007804832 */
[----:B------:R-:W-:Y:S02]  /*8970*/  @!UPT UIADD3 URZ, UPT, UPT, URZ, URZ, URZ ;  /* 0x000000fffffff290 */ /* 0x000fe4000fffe0ff */
[----:B------:R-:W-:Y:S05]  /*8980*/  @!P0 BRA `(.L_x_135) ;  /* 0x0000000000408947 */ /* 0x000fea0003800000 */
[----:B------:R-:W3:Y:S01]  /*8990*/  LDCU.64 UR8, c[0x4][0x70] ;  /* 0x01000e00ff0877ac */ /* 0x000ee20008000a00 */
[----:B------:R-:W-:Y:S01]  /*89a0*/  MOV R3, 0x0 ;  /* 0x0000000000037802 */ /* 0x000fe20000000f00 */
[----:B------:R-:W-:Y:S02]  /*89b0*/  HFMA2 R12, -RZ, RZ, 0, 5.9604644775390625e-08 ;  /* 0x00000001ff0c7431 */ /* 0x000fe400000001ff */
[----:B-1----:R-:W-:Y:S02]  /*89c0*/  IMAD.MOV.U32 R8, RZ, RZ, 0x192 ;  /* 0x00000192ff087424 */ /* 0x002fe400078e00ff */
[----:B------:R-:W-:Y:S01]  /*89d0*/  IMAD.MOV.U32 R13, RZ, RZ, RZ ;  /* 0x000000ffff0d7224 */ /* 0x000fe200078e00ff */
[----:B------:R-:W1:Y:S01]  /*89e0*/  LDCU.64 UR6, c[0x4][0x78] ;  /* 0x01000f00ff0677ac */ /* 0x000e620008000a00 */
[----:B----4-:R-:W4:Y:S01]  /*89f0*/  LDC.64 R2, c[0x4][R3] ;  /* 0x0100000003027b82 */ /* 0x010f220000000a00 */
        /* <DEDUP_REMOVED lines=9> */
.L_x_135:
[----:B------:R-:W-:Y:S01]  /*8a90*/  ISETP.NE.AND P0, PT, R48, RZ, PT ;  /* 0x000000ff3000720c */ /* 0x000fe20003f05270 */
[----:B------:R-:W-:Y:S05]  /*8aa0*/  WARPSYNC.ALL ;  /* 0x0000000000007948 */ /* 0x000fea0003800000 */
[----:B------:R-:W-:Y:S01]  /*8ab0*/  R2UR UR4, R25 ;  /* 0x00000000190472ca */ /* 0x000fe200000e0000 */
[----:B------:R-:W3:Y:S01]  /*8ac0*/  S2UR UR5, SR_CgaCtaId ;  /* 0x00000000000579c3 */ /* 0x000ee20000008800 */
[C---:B-1----:R-:W-:Y:S01]  /*8ad0*/  SHF.L.U32 R0, R28.reuse, 0x10, RZ ;  /* 0x000000101c007819 */ /* 0x042fe200000006ff */
[----:B------:R-:W-:Y:S01]  /*8ae0*/  BSSY.RECONVERGENT B0, `(.L_x_136) ;  /* 0x0000054000007945 */ /* 0x000fe20003800200 */
[----:B----4-:R-:W-:Y:S02]  /*8af0*/  LOP3.LUT R2, R28, 0xffff0000, RZ, 0xc0, !PT ;  /* 0xffff00001c027812 */ /* 0x010fe400078ec0ff */
[C---:B------:R-:W-:Y:S02]  /*8b00*/  SHF.L.U32 R3, R29.reuse, 0x10, RZ ;  /* 0x000000101d037819 */ /* 0x040fe400000006ff */
[----:B------:R-:W-:Y:S02]  /*8b10*/  LOP3.LUT R20, R29, 0xffff0000, RZ, 0xc0, !PT ;  /* 0xffff00001d147812 */ /* 0x000fe400078ec0ff */
[C---:B------:R-:W-:Y:S02]  /*8b20*/  SHF.L.U32 R21, R30.reuse, 0x10, RZ ;  /* 0x000000101e157819 */ /* 0x040fe400000006ff */
[----:B------:R-:W-:Y:S01]  /*8b30*/  LOP3.LUT R25, R30, 0xffff0000, RZ, 0xc0, !PT ;  /* 0xffff00001e197812 */ /* 0x000fe200078ec0ff */
[----:B------:R-:W1:Y:S01]  /*8b40*/  LDTM.16dp256bit.x4 R4, tmem[UR4+0x60] ;  /* 0x00006004000479ee */ /* 0x000e620008120000 */
[----:B------:R-:W-:Y:S01]  /*8b50*/  R2UR UR4, R70 ;  /* 0x00000000460472ca */ /* 0x000fe200000e0000 */
[----:B------:R-:W-:Y:S01]  /*8b60*/  NOP ;  /* 0x0000000000007918 */ /* 0x000fe20000000000 */
[C---:B------:R-:W-:Y:S02]  /*8b70*/  SHF.L.U32 R26, R31.reuse, 0x10, RZ ;  /* 0x000000101f1a7819 */ /* 0x040fe400000006ff */
[----:B------:R-:W-:Y:S02]  /*8b80*/  LOP3.LUT R28, R31, 0xffff0000, RZ, 0xc0, !PT ;  /* 0xffff00001f1c7812 */ /* 0x000fe400078ec0ff */
[C---:B------:R-:W-:Y:S02]  /*8b90*/  SHF.L.U32 R29, R36.reuse, 0x10, RZ ;  /* 0x00000010241d7819 */ /* 0x040fe400000006ff */
[----:B------:R-:W-:Y:S02]  /*8ba0*/  LOP3.LUT R30, R36, 0xffff0000, RZ, 0xc0, !PT ;  /* 0xffff0000241e7812 */ /* 0x000fe400078ec0ff */
[C---:B------:R-:W-:Y:S02]  /*8bb0*/  SHF.L.U32 R31, R37.reuse, 0x10, RZ ;  /* 0x00000010251f7819 */ /* 0x040fe400000006ff */
[----:B------:R-:W-:Y:S01]  /*8bc0*/  LOP3.LUT R32, R37, 0xffff0000, RZ, 0xc0, !PT ;  /* 0xffff000025207812 */ /* 0x000fe200078ec0ff */
[----:B------:R-:W-:Y:S01]  /*8bd0*/  UIADD3 UR4, UPT, UPT, UR4, 0x180, URZ ;  /* 0x0000018004047890 */ /* 0x000fe2000fffe0ff */
[C---:B------:R-:W-:Y:S02]  /*8be0*/  SHF.L.U32 R33, R38.reuse, 0x10, RZ ;  /* 0x0000001026217819 */ /* 0x040fe400000006ff */
[----:B------:R-:W-:Y:S02]  /*8bf0*/  LOP3.LUT R34, R38, 0xffff0000, RZ, 0xc0, !PT ;  /* 0xffff000026227812 */ /* 0x000fe400078ec0ff */
[C---:B------:R-:W-:Y:S02]  /*8c00*/  SHF.L.U32 R35, R39.reuse, 0x10, RZ ;  /* 0x0000001027237819 */ /* 0x040fe400000006ff */
[----:B------:R-:W-:Y:S01]  /*8c10*/  LOP3.LUT R36, R39, 0xffff0000, RZ, 0xc0, !PT ;  /* 0xffff000027247812 */ /* 0x000fe200078ec0ff */
[C---:B-1----:R-:W-:Y:S01]  /*8c20*/  FMUL R4, R24.reuse, R4 ;  /* 0x0000000418047220 */ /* 0x042fe20000400000 */
[----:B---3--:R-:W-:Y:S01]  /*8c30*/  UPRMT UR4, UR5, 0x654, UR4 ;  /* 0x0000065405047896 */ /* 0x008fe20008000004 */
[C---:B------:R-:W-:Y:S01]  /*8c40*/  FMUL R5, R24.reuse, R5 ;  /* 0x0000000518057220 */ /* 0x040fe20000400000 */
[C---:B------:R-:W-:Y:S01]  /*8c50*/  FMUL R6, R24.reuse, R6 ;  /* 0x0000000618067220 */ /* 0x040fe20000400000 */
[C---:B------:R-:W-:Y:S01]  /*8c60*/  FFMA R4, R27.reuse, R0, R4 ;  /* 0x000000001b047223 */ /* 0x040fe20000000004 */
[C---:B------:R-:W-:Y:S01]  /*8c70*/  FMUL R7, R24.reuse, R7 ;  /* 0x0000000718077220 */ /* 0x040fe20000400000 */
[C---:B------:R-:W-:Y:S01]  /*8c80*/  FFMA R5, R27.reuse, R2, R5 ;  /* 0x000000021b057223 */ /* 0x040fe20000000005 */
[C---:B------:R-:W-:Y:S01]  /*8c90*/  FFMA R6, R27.reuse, R3, R6 ;  /* 0x000000031b067223 */ /* 0x040fe20000000006 */
[C---:B------:R-:W-:Y:S01]  /*8ca0*/  FMUL R8, R24.reuse, R8 ;  /* 0x0000000818087220 */ /* 0x040fe20000400000 */
[----:B------:R-:W-:Y:S01]  /*8cb0*/  FFMA R7, R27, R20, R7 ;  /* 0x000000141b077223 */ /* 0x000fe20000000007 */
[----:B------:R-:W-:Y:S01]  /*8cc0*/  SYNCS.ARRIVE.TRANS64.RED.A1T0 RZ, [UR4], RZ ;  /* 0x000000ffffff79a7 */ /* 0x000fe20008100404 */
[----:B------:R-:W-:Y:S01]  /*8cd0*/  F2FP.BF16.F32.PACK_AB R4, R5, R4 ;  /* 0x000000040504723e */ /* 0x000fe200000010ff */
[----:B------:R-:W-:Y:S01]  /*8ce0*/  FFMA R8, R27, R21, R8 ;  /* 0x000000151b087223 */ /* 0x000fe20000000008 */
[C---:B------:R-:W-:Y:S01]  /*8cf0*/  FMUL R9, R24.reuse, R9 ;  /* 0x0000000918097220 */ /* 0x040fe20000400000 */
[----:B------:R-:W-:Y:S01]  /*8d00*/  F2FP.BF16.F32.PACK_AB R5, R7, R6 ;  /* 0x000000060705723e */ /* 0x000fe200000010ff */
[C---:B------:R-:W-:Y:S01]  /*8d10*/  FMUL R0, R24.reuse, R10 ;  /* 0x0000000a18007220 */ /* 0x040fe20000400000 */
[C---:B------:R-:W-:Y:S01]  /*8d20*/  FMUL R2, R24.reuse, R11 ;  /* 0x0000000b18027220 */ /* 0x040fe20000400000 */
[C---:B------:R-:W-:Y:S01]  /*8d30*/  FMUL R3, R24.reuse, R12 ;  /* 0x0000000c18037220 */ /* 0x040fe20000400000 */
[C---:B------:R-:W-:Y:S01]  /*8d40*/  FFMA R9, R27.reuse, R25, R9 ;  /* 0x000000191b097223 */ /* 0x040fe20000000009 */
[C---:B------:R-:W-:Y:S01]  /*8d50*/  FMUL R10, R24.reuse, R13 ;  /* 0x0000000d180a7220 */ /* 0x040fe20000400000 */
[C---:B------:R-:W-:Y:S01]  /*8d60*/  FFMA R0, R27.reuse, R26, R0 ;  /* 0x0000001a1b007223 */ /* 0x040fe20000000000 */
[C---:B------:R-:W-:Y:S01]  /*8d70*/  FMUL R11, R24.reuse, R14 ;  /* 0x0000000e180b7220 */ /* 0x040fe20000400000 */
[C---:B------:R-:W-:Y:S01]  /*8d80*/  FFMA R2, R27.reuse, R28, R2 ;  /* 0x0000001c1b027223 */ /* 0x040fe20000000002 */
[C---:B------:R-:W-:Y:S01]  /*8d90*/  FMUL R15, R24.reuse, R15 ;  /* 0x0000000f180f7220 */ /* 0x040fe20000400000 */
[C---:B------:R-:W-:Y:S01]  /*8da0*/  FMUL R12, R24.reuse, R16 ;  /* 0x00000010180c7220 */ /* 0x040fe20000400000 */
[C---:B------:R-:W-:Y:S01]  /*8db0*/  FFMA R3, R27.reuse, R29, R3 ;  /* 0x0000001d1b037223 */ /* 0x040fe20000000003 */
[C---:B------:R-:W-:Y:S01]  /*8dc0*/  FMUL R13, R24.reuse, R17 ;  /* 0x00000011180d7220 */ /* 0x040fe20000400000 */
[C---:B------:R-:W-:Y:S01]  /*8dd0*/  FFMA R10, R27.reuse, R30, R10 ;  /* 0x0000001e1b0a7223 */ /* 0x040fe2000000000a */
[C---:B------:R-:W-:Y:S01]  /*8de0*/  FMUL R14, R24.reuse, R18 ;  /* 0x00000012180e7220 */ /* 0x040fe20000400000 */
[C---:B------:R-:W-:Y:S01]  /*8df0*/  FFMA R11, R27.reuse, R31, R11 ;  /* 0x0000001f1b0b7223 */ /* 0x040fe2000000000b */
[C---:B------:R-:W-:Y:S01]  /*8e00*/  FFMA R15, R27.reuse, R32, R15 ;  /* 0x000000201b0f7223 */ /* 0x040fe2000000000f */
[----:B------:R-:W-:Y:S01]  /*8e10*/  FMUL R19, R24, R19 ;  /* 0x0000001318137220 */ /* 0x000fe20000400000 */
[C---:B------:R-:W-:Y:S01]  /*8e20*/  FFMA R12, R27.reuse, R33, R12 ;  /* 0x000000211b0c7223 */ /* 0x040fe2000000000c */
[C---:B------:R-:W-:Y:S01]  /*8e30*/  FFMA R13, R27.reuse, R34, R13 ;  /* 0x000000221b0d7223 */ /* 0x040fe2000000000d */
[C---:B------:R-:W-:Y:S01]  /*8e40*/  FFMA R14, R27.reuse, R35, R14 ;  /* 0x000000231b0e7223 */ /* 0x040fe2000000000e */
[----:B------:R-:W-:Y:S01]  /*8e50*/  FFMA R19, R27, R36, R19 ;  /* 0x000000241b137223 */ /* 0x000fe20000000013 */
[----:B------:R-:W-:Y:S02]  /*8e60*/  F2FP.BF16.F32.PACK_AB R6, R9, R8 ;  /* 0x000000080906723e */ /* 0x000fe400000010ff */
[----:B------:R-:W-:Y:S02]  /*8e70*/  F2FP.BF16.F32.PACK_AB R7, R2, R0 ;  /* 0x000000000207723e */ /* 0x000fe400000010ff */
[----:B------:R-:W-:Y:S02]  /*8e80*/  F2FP.BF16.F32.PACK_AB R16, R10, R3 ;  /* 0x000000030a10723e */ /* 0x000fe400000010ff */
        /* <DEDUP_REMOVED lines=25> */
.L_x_137:
[----:B------:R-:W-:Y:S05]  /*9020*/  BSYNC.RECONVERGENT B0 ;  /* 0x0000000000007941 */ /* 0x000fea0003800200 */
.L_x_136:
[----:B------:R-:W-:Y:S01]  /*9030*/  BAR.SYNC.DEFER_BLOCKING 0x1, 0x80 ;  /* 0x0042000000007b1d */ /* 0x000fe20000010000 */
[----:B------:R-:W-:Y:S01]  /*9040*/  UISETP.NE.AND UP0, UPT, UR53, -0x4, UPT ;  /* 0xfffffffc3500788c */ /* 0x000fe2000bf05270 */
[----:B------:R-:W-:Y:S08]  /*9050*/  IADD3 R22, PT, PT, R22, 0x1, RZ ;  /* 0x0000000116167810 */ /* 0x000ff00007ffe0ff */
[----:B------:R-:W-:Y:S05]  /*9060*/  BRA.U !UP0, `(.L_x_138) ;  /* 0x0000000108247547 */ /* 0x000fea000b800000 */
[----:B------:R-:W-:Y:S01]  /*9070*/  ISETP.NE.AND P0, PT, R67, RZ, PT ;  /* 0x000000ff4300720c */ /* 0x000fe20003f05270 */
[----:B------:R-:W-:Y:S01]  /*9080*/  IMAD.U32 R0, RZ, RZ, UR50 ;  /* 0x00000032ff007e24 */ /* 0x000fe2000f8e00ff */
[----:B------:R-:W-:Y:S04]  /*9090*/  UIADD3 UR4, UPT, UPT, UR50, 0x1, URZ ;  /* 0x0000000132047890 */ /* 0x000fe8000fffe0ff */
[----:B------:R-:W-:Y:S04]  /*90a0*/  UISETP.NE.AND UP0, UPT, UR4, 0x4, UPT ;  /* 0x000000040400788c */ /* 0x000fe8000bf05270 */
[----:B------:R-:W-:Y:S03]  /*90b0*/  USEL UR50, UR4, URZ, UP0 ;  /* 0x000000ff04327287 */ /* 0x000fe60008000000 */
[----:B------:R-:W-:Y:S05]  /*90c0*/  @P0 LEA R0, R0, UR49, 0x3 ;  /* 0x0000003100000c11 */ /* 0x000fea000f8e18ff */
[----:B------:R-:W-:Y:S05]  /*90d0*/  @P0 VIADD R0, R0, 0x130 ;  /* 0x0000013000000836 */ /* 0x000fea0000000000 */
[----:B------:R-:W-:Y:S04]  /*90e0*/  @P0 PRMT R0, R75, 0x654, R0 ;  /* 0x000006544b000816 */ /* 0x000fe80000000000 */
[----:B------:R3:W-:Y:S03]  /*90f0*/  @P0 SYNCS.ARRIVE.TRANS64.RED.A1T0 RZ, [R0+URZ], RZ ;  /* 0x000000ff00ff09a7 */ /* 0x0007e600081004ff */
.L_x_138:
[----:B------:R-:W-:Y:S01]  /*9100*/  R2UR UR5, R57 ;  /* 0x00000000390572ca */ /* 0x000fe200000e0000 */
[----:B------:R-:W-:Y:S01]  /*9110*/  UISETP.NE.AND UP0, UPT, UR62, URZ, UPT ;  /* 0x000000ff3e00728c */ /* 0x000fe2000bf05270 */
[----:B------:R-:W-:Y:S01]  /*9120*/  R2UR UR4, R58 ;  /* 0x000000003a0472ca */ /* 0x000fe200000e0000 */
[----:B------:R-:W-:Y:S01]  /*9130*/  UIADD3 UR53, UPT, UPT, UR53, 0x4, URZ ;  /* 0x0000000435357890 */ /* 0x000fe2000fffe0ff */
[----:B------:R-:W-:Y:S01]  /*9140*/  ISETP.NE.AND P0, PT, R22, 0x2, PT ;  /* 0x000000021600780c */ /* 0x000fe20003f05270 */
[----:B------:R-:W-:Y:S01]  /*9150*/  UMOV UR52, UR63 ;  /* 0x0000003f00347c82 */ /* 0x000fe20008000000 */
[----:B------:R-:W-:Y:S02]  /*9160*/  LOP3.LUT R44, R44, 0x1, RZ, 0x3c, !PT ;  /* 0x000000012c2c7812 */ /* 0x000fe400078e3cff */
[----:B---3--:R-:W-:Y:S02]  /*9170*/  SEL R0, RZ, 0x1, P0 ;  /* 0x00000001ff007807 */ /* 0x008fe40000000000 */
[----:B------:R-:W-:Y:S02]  /*9180*/  SEL R22, R22, RZ, P0 ;  /* 0x000000ff16167207 */ /* 0x000fe40000000000 */
[----:B------:R-:W-:Y:S01]  /*9190*/  LOP3.LUT R45, R45, R0, RZ, 0x3c, !PT ;  /* 0x000000002d2d7212 */ /* 0x000fe200078e3cff */
[----:B------:R-:W-:Y:S02]  /*91a0*/  UIADD3 UR24, UPT, UPT, UR36, UR5, URZ ;  /* 0x0000000524187290 */ /* 0x000fe4000fffe0ff */
[----:B------:R-:W-:Y:S01]  /*91b0*/  UIADD3 UR51, UPT, UPT, UR37, UR4, URZ ;  /* 0x0000000425337290 */ /* 0x000fe2000fffe0ff */
[----:B------:R-:W-:Y:S11]  /*91c0*/  BRA.U UP0, `(.L_x_139) ;  /* 0xffffffcd00307547 */ /* 0x000ff6000b83ffff */
[----:B------:R-:W-:-:S13]  /*91d0*/  R2UR UR4, R59 ;  /* 0x000000003b0472ca */ /* 0x000fda00000e0000 */
[----:B------:R-:W-:-:S09]  /*91e0*/  UISETP.NE.AND UP0, UPT, UR4, URZ, UPT ;  /* 0x000000ff0400728c */ /* 0x000fd2000bf05270 */
[----:B------:R-:W-:Y:S05]  /*91f0*/  BRA.U !UP0, `(.L_x_140) ;  /* 0x0000000108487547 */ /* 0x000fea000b800000 */
[----:B------:R-:W3:Y:S02]  /*9200*/  LDCU.64 UR4, c[0x0][0x990] ;  /* 0x00013200ff0477ac */ /* 0x000ee40008000a00 */
[----:B---3--:R-:W-:-:S04]  /*9210*/  UISETP.NE.U32.AND UP0, UPT, UR4, URZ, UPT ;  /* 0x000000ff0400728c */ /* 0x008fc8000bf05070 */
[----:B------:R-:W-:-:S09]  /*9220*/  UISETP.NE.AND.EX UP0, UPT, UR5, URZ, UPT, UP0 ;  /* 0x000000ff0500728c */ /* 0x000fd2000bf05300 */
[----:B------:R-:W-:Y:S05]  /*9230*/  BRA.U UP0, `(.L_x_141) ;  /* 0x00000001000c7547 */ /* 0x000fea000b800000 */
[----:B------:R-:W-:-:S13]  /*9240*/  FSETP.NEU.AND P0, PT, R27, RZ, PT ;  /* 0x000000ff1b00720b */ /* 0x000fda0003f0d000 */
[----:B------:R-:W-:Y:S05]  /*9250*/  @!P0 EXIT ;  /* 0x000000000000894d */ /* 0x000fea0003800000 */
[----:B------:R-:W-:Y:S05]  /*9260*/  BRA `(.L_x_140) ;  /* 0x00000000002c7947 */ /* 0x000fea0003800000 */
.L_x_141:
[----:B------:R-:W-:Y:S01]  /*9270*/  ISETP.NE.AND P0, PT, R66, RZ, PT ;  /* 0x000000ff4200720c */ /* 0x000fe20003f05270 */
[----:B------:R-:W-:-:S12]  /*9280*/  BSSY.RECONVERGENT B0, `(.L_x_140) ;  /* 0x0000009000007945 */ /* 0x000fd80003800200 */
[----:B------:R-:W-:Y:S05]  /*9290*/  @P0 BRA `(.L_x_142) ;  /* 0x0000000000140947 */ /* 0x000fea0003800000 */
[----:B------:R-:W3:Y:S02]  /*92a0*/  LDCU.64 UR4, c[0x0][0x988] ;  /* 0x00013100ff0477ac */ /* 0x000ee40008000a00 */
[----:B---3--:R-:W-:-:S04]  /*92b0*/  ISETP.NE.U32.AND P0, PT, RZ, UR4, PT ;  /* 0x00000004ff007c0c */ /* 0x008fc8000bf05070 */
[----:B------:R-:W-:-:S13]  /*92c0*/  ISETP.NE.AND.EX P0, PT, RZ, UR5, PT, P0 ;  /* 0x00000005ff007c0c */ /* 0x000fda000bf05300 */
[----:B------:R-:W-:Y:S05]  /*92d0*/  @!P0 EXIT ;  /* 0x000000000000894d */ /* 0x000fea0003800000 */
[----:B------:R-:W-:Y:S05]  /*92e0*/  BRA `(.L_x_143) ;  /* 0x0000000000087947 */ /* 0x000fea0003800000 */
.L_x_142:
[----:B------:R-:W-:-:S13]  /*92f0*/  FSETP.NEU.AND P0, PT, R27, RZ, PT ;  /* 0x000000ff1b00720b */ /* 0x000fda0003f0d000 */
[----:B------:R-:W-:Y:S05]  /*9300*/  @!P0 EXIT ;  /* 0x000000000000894d */ /* 0x000fea0003800000 */
.L_x_143:
[----:B------:R-:W-:Y:S05]  /*9310*/  BSYNC.RECONVERGENT B0 ;  /* 0x0000000000007941 */ /* 0x000fea0003800200 */
.L_x_140:
[----:B------:R-:W3:Y:S01]  /*9320*/  S2UR UR5, SR_CgaCtaId ;  /* 0x00000000000579c3 */ /* 0x000ee20000008800 */
[----:B------:R-:W-:Y:S01]  /*9330*/  ULEA UR4, UR50, UR49, 0x3 ;  /* 0x0000003132047291 */ /* 0x000fe2000f8e18ff */
[----:B------:R-:W-:-:S04]  /*9340*/  DEPBAR.LE SB0, 0x0 ;  /* 0x000080000000791a */ /* 0x000fc80000000000 */
[----:B------:R-:W-:-:S04]  /*9350*/  UIADD3 UR4, UPT, UPT, UR4, 0x130, URZ ;  /* 0x0000013004047890 */ /* 0x000fc8000fffe0ff */
[----:B---3--:R-:W-:-:S09]  /*9360*/  UPRMT UR4, UR5, 0x654, UR4 ;  /* 0x0000065405047896 */ /* 0x008fd20008000004 */
[----:B------:R-:W-:Y:S01]  /*9370*/  SYNCS.ARRIVE.TRANS64.RED.A1T0 RZ, [UR4], RZ ;  /* 0x000000ffffff79a7 */ /* 0x000fe20008100404 */
[----:B------:R-:W-:Y:S05]  /*9380*/  EXIT ;  /* 0x000000000000794d */ /* 0x000fea0003800000 */
.L_x_25:
[----:B------:R-:W-:Y:S07]  /*9390*/  MOV R0, UR9 ;  /* 0x0000000900007c02 */ /* 0x000fee0008000f00 */
.L_x_144:
[----:B--2---:R2:W3:Y:S02]  /*93a0*/  SYNCS.PHASECHK.TRANS64.TRYWAIT P0, [R0+URZ+0x88], R5 ;  /* 0x00008805000075a7 */ /* 0x0044e400080011ff */
[----:B---3--:R-:W-:Y:S05]  /*93b0*/  @!P0 NANOSLEEP.SYNCS 0x989680 ;  /* 0x009896800000895d */ /* 0x008fea0003900000 */
[----:B------:R-:W3:Y:S02]  /*93c0*/  @!P0 SYNCS.PHASECHK.TRANS64 P0, [R0+URZ+0x88], R5 ;  /* 0x00008805000085a7 */ /* 0x000ee400080010ff */
[----:B---3--:R-:W-:Y:S05]  /*93d0*/  @!P0 BRA `(.L_x_144) ;  /* 0xfffffffc00f08947 */ /* 0x008fea000383ffff */
[----:B------:R-:W-:Y:S05]  /*93e0*/  BRA `(.L_x_24) ;  /* 0xffffff88002c7947 */ /* 0x000fea000383ffff */
.L_x_32:
[----:B------:R-:W-:Y:S07]  /*93f0*/  MOV R0, UR9 ;  /* 0x0000000900007c02 */ /* 0x000fee0008000f00 */
.L_x_145:
[----:B--2---:R2:W4:Y:S02]  /*9400*/  SYNCS.PHASECHK.TRANS64.TRYWAIT P0, [R0+URZ+0x88], R5 ;  /* 0x00008805000075a7 */ /* 0x00452400080011ff */
[----:B----4-:R-:W-:Y:S05]  /*9410*/  @!P0 NANOSLEEP.SYNCS 0x989680 ;  /* 0x009896800000895d */ /* 0x010fea0003900000 */
[----:B------:R-:W4:Y:S02]  /*9420*/  @!P0 SYNCS.PHASECHK.TRANS64 P0, [R0+URZ+0x88], R5 ;  /* 0x00008805000085a7 */ /* 0x000f2400080010ff */
[----:B----4-:R-:W-:Y:S05]  /*9430*/  @!P0 BRA `(.L_x_145) ;  /* 0xfffffffc00f08947 */ /* 0x010fea000383ffff */
[----:B------:R-:W-:Y:S05]  /*9440*/  BRA `(.L_x_31) ;  /* 0xffffff8c00c07947 */ /* 0x000fea000383ffff */
.L_x_37:
[----:B-1----:R-:W-:-:S07]  /*9450*/  MOV R0, UR36 ;  /* 0x0000002400007c02 */ /* 0x002fce0008000f00 */
.L_x_146:
[----:B-1----:R1:W2:Y:S02]  /*9460*/  SYNCS.PHASECHK.TRANS64.TRYWAIT P0, [R0+URZ+0x160], R4 ;  /* 0x00016004000075a7 */ /* 0x0022a400080011ff */
[----:B--2---:R-:W-:Y:S05]  /*9470*/  @!P0 NANOSLEEP.SYNCS 0x989680 ;  /* 0x009896800000895d */ /* 0x004fea0003900000 */
[----:B------:R-:W2:Y:S02]  /*9480*/  @!P0 SYNCS.PHASECHK.TRANS64 P0, [R0+URZ+0x160], R4 ;  /* 0x00016004000085a7 */ /* 0x000ea400080010ff */
[----:B--2---:R-:W-:Y:S05]  /*9490*/  @!P0 BRA `(.L_x_146) ;  /* 0xfffffffc00f08947 */ /* 0x004fea000383ffff */
[----:B------:R-:W-:Y:S05]  /*94a0*/  BRA `(.L_x_147) ;  /* 0xffffff90009c7947 */ /* 0x000fea000383ffff */
.L_x_41:
[----:B------:R-:W-:-:S07]  /*94b0*/  MOV R0, UR4 ;  /* 0x0000000400007c02 */ /* 0x000fce0008000f00 */
.L_x_148:
[----:B-1----:R1:W2:Y:S02]  /*94c0*/  SYNCS.PHASECHK.TRANS64.TRYWAIT P0, [R0+URZ], R2 ;  /* 0x00000002000075a7 */ /* 0x0022a400080011ff */
[----:B--2---:R-:W-:Y:S05]  /*94d0*/  @!P0 NANOSLEEP.SYNCS 0x989680 ;  /* 0x009896800000895d */ /* 0x004fea0003900000 */
[----:B------:R-:W2:Y:S02]  /*94e0*/  @!P0 SYNCS.PHASECHK.TRANS64 P0, [R0+URZ], R2 ;  /* 0x00000002000085a7 */ /* 0x000ea400080010ff */
[----:B--2---:R-:W-:Y:S05]  /*94f0*/  @!P0 BRA `(.L_x_148) ;  /* 0xfffffffc00f08947 */ /* 0x004fea000383ffff */
[----:B------:R-:W-:Y:S05]  /*9500*/  BRA `(.L_x_149) ;  /* 0xffffff9800307947 */ /* 0x000fea000383ffff */
.L_x_42:
[----:B------:R-:W-:-:S07]  /*9510*/  MOV R0, UR5 ;  /* 0x0000000500007c02 */ /* 0x000fce0008000f00 */
.L_x_150:
[----:B-1----:R1:W2:Y:S02]  /*9520*/  SYNCS.PHASECHK.TRANS64.TRYWAIT P0, [R0+URZ], R3 ;  /* 0x00000003000075a7 */ /* 0x0022a400080011ff */
[----:B--2---:R-:W-:Y:S05]  /*9530*/  @!P0 NANOSLEEP.SYNCS 0x989680 ;  /* 0x009896800000895d */ /* 0x004fea0003900000 */
[----:B------:R-:W2:Y:S02]  /*9540*/  @!P0 SYNCS.PHASECHK.TRANS64 P0, [R0+URZ], R3 ;  /* 0x00000003000085a7 */ /* 0x000ea400080010ff */
[----:B--2---:R-:W-:Y:S05]  /*9550*/  @!P0 BRA `(.L_x_150) ;  /* 0xfffffffc00f08947 */ /* 0x004fea000383ffff */
[----:B------:R-:W-:Y:S05]  /*9560*/  BRA `(.L_x_151) ;  /* 0xffffff98003c7947 */ /* 0x000fea000383ffff */
.L_x_43:
[----:B------:R-:W-:-:S07]  /*9570*/  MOV R0, UR5 ;  /* 0x0000000500007c02 */ /* 0x000fce0008000f00 */
.L_x_152:
[----:B-1----:R1:W2:Y:S02]  /*9580*/  SYNCS.PHASECHK.TRANS64.TRYWAIT P0, [R0+URZ], R3 ;  /* 0x00000003000075a7 */ /* 0x0022a400080011ff */
[----:B--2---:R-:W-:Y:S05]  /*9590*/  @!P0 NANOSLEEP.SYNCS 0x989680 ;  /* 0x009896800000895d */ /* 0x004fea0003900000 */
[----:B------:R-:W2:Y:S02]  /*95a0*/  @!P0 SYNCS.PHASECHK.TRANS64 P0, [R0+URZ], R3 ;  /* 0x00000003000085a7 */ /* 0x000ea400080010ff */
[----:B--2---:R-:W-:Y:S05]  /*95b0*/  @!P0 BRA `(.L_x_152) ;  /* 0xfffffffc00f08947 */ /* 0x004fea000383ffff */
[----:B------:R-:W-:Y:S05]  /*95c0*/  BRA `(.L_x_153) ;  /* 0xffffff9800487947 */ /* 0x000fea000383ffff */
.L_x_44:
[----:B------:R-:W-:-:S07]  /*95d0*/  MOV R0, UR5 ;  /* 0x0000000500007c02 */ /* 0x000fce0008000f00 */
.L_x_154:
[----:B-1----:R1:W2:Y:S02]  /*95e0*/  SYNCS.PHASECHK.TRANS64.TRYWAIT P0, [R0+URZ], R3 ;  /* 0x00000003000075a7 */ /* 0x0022a400080011ff */
[----:B--2---:R-:W-:Y:S05]  /*95f0*/  @!P0 NANOSLEEP.SYNCS 0x989680 ;  /* 0x009896800000895d */ /* 0x004fea0003900000 */
[----:B------:R-:W2:Y:S02]  /*9600*/  @!P0 SYNCS.PHASECHK.TRANS64 P0, [R0+URZ], R3 ;  /* 0x00000003000085a7 */ /* 0x000ea400080010ff */
[----:B--2---:R-:W-:Y:S05]  /*9610*/  @!P0 BRA `(.L_x_154) ;  /* 0xfffffffc00f08947 */ /* 0x004fea000383ffff */
[----:B------:R-:W-:Y:S05]  /*9620*/  BRA `(.L_x_155) ;  /* 0xffffff9800547947 */ /* 0x000fea000383ffff */
.L_x_45:
[----:B------:R-:W-:-:S07]  /*9630*/  MOV R0, UR5 ;  /* 0x0000000500007c02 */ /* 0x000fce0008000f00 */
.L_x_156:
[----:B-1----:R1:W2:Y:S02]  /*9640*/  SYNCS.PHASECHK.TRANS64.TRYWAIT P0, [R0+URZ], R3 ;  /* 0x00000003000075a7 */ /* 0x0022a400080011ff */
[----:B--2---:R-:W-:Y:S05]  /*9650*/  @!P0 NANOSLEEP.SYNCS 0x989680 ;  /* 0x009896800000895d */ /* 0x004fea0003900000 */
[----:B------:R-:W2:Y:S02]  /*9660*/  @!P0 SYNCS.PHASECHK.TRANS64 P0, [R0+URZ], R3 ;  /* 0x00000003000085a7 */ /* 0x000ea400080010ff */
[----:B--2---:R-:W-:Y:S05]  /*9670*/  @!P0 BRA `(.L_x_156) ;  /* 0xfffffffc00f08947 */ /* 0x004fea000383ffff */
[----:B------:R-:W-:Y:S05]  /*9680*/  BRA `(.L_x_157) ;  /* 0xffffff9800607947 */ /* 0x000fea000383ffff */
.L_x_46:
[----:B------:R-:W-:-:S07]  /*9690*/  MOV R0, UR5 ;  /* 0x0000000500007c02 */ /* 0x000fce0008000f00 */
.L_x_158:
[----:B-1----:R1:W2:Y:S02]  /*96a0*/  SYNCS.PHASECHK.TRANS64.TRYWAIT P0, [R0+URZ], R3 ;  /* 0x00000003000075a7 */ /* 0x0022a400080011ff */
[----:B--2---:R-:W-:Y:S05]  /*96b0*/  @!P0 NANOSLEEP.SYNCS 0x989680 ;  /* 0x009896800000895d */ /* 0x004fea0003900000 */
[----:B------:R-:W2:Y:S02]  /*96c0*/  @!P0 SYNCS.PHASECHK.TRANS64 P0, [R0+URZ], R3 ;  /* 0x00000003000085a7 */ /* 0x000ea400080010ff */
[----:B--2---:R-:W-:Y:S05]  /*96d0*/  @!P0 BRA `(.L_x_158) ;  /* 0xfffffffc00f08947 */ /* 0x004fea000383ffff */
[----:B------:R-:W-:Y:S05]  /*96e0*/  BRA `(.L_x_159) ;  /* 0xffffff98006c7947 */ /* 0x000fea000383ffff */
.L_x_47:
[----:B------:R-:W-:-:S07]  /*96f0*/  MOV R0, UR5 ;  /* 0x0000000500007c02 */ /* 0x000fce0008000f00 */
.L_x_160:
[----:B-1----:R1:W2:Y:S02]  /*9700*/  SYNCS.PHASECHK.TRANS64.TRYWAIT P0, [R0+URZ], R3 ;  /* 0x00000003000075a7 */ /* 0x0022a400080011ff */
[----:B--2---:R-:W-:Y:S05]  /*9710*/  @!P0 NANOSLEEP.SYNCS 0x989680 ;  /* 0x009896800000895d */ /* 0x004fea0003900000 */
[----:B------:R-:W2:Y:S02]  /*9720*/  @!P0 SYNCS.PHASECHK.TRANS64 P0, [R0+URZ], R3 ;  /* 0x00000003000085a7 */ /* 0x000ea400080010ff */
[----:B--2---:R-:W-:Y:S05]  /*9730*/  @!P0 BRA `(.L_x_160) ;  /* 0xfffffffc00f08947 */ /* 0x004fea000383ffff */
[----:B------:R-:W-:Y:S05]  /*9740*/  BRA `(.L_x_161) ;  /* 0xffffff9800787947 */ /* 0x000fea000383ffff */
.L_x_48:
[----:B------:R-:W-:-:S07]  /*9750*/  MOV R0, UR5 ;  /* 0x0000000500007c02 */ /* 0x000fce0008000f00 */
.L_x_162:
[----:B-1----:R1:W2:Y:S02]  /*9760*/  SYNCS.PHASECHK.TRANS64.TRYWAIT P0, [R0+URZ], R3 ;  /* 0x00000003000075a7 */ /* 0x0022a400080011ff */
[----:B--2---:R-:W-:Y:S05]  /*9770*/  @!P0 NANOSLEEP.SYNCS 0x989680 ;  /* 0x009896800000895d */ /* 0x004fea0003900000 */
[----:B------:R-:W2:Y:S02]  /*9780*/  @!P0 SYNCS.PHASECHK.TRANS64 P0, [R0+URZ], R3 ;  /* 0x00000003000085a7 */ /* 0x000ea400080010ff */
[----:B--2---:R-:W-:Y:S05]  /*9790*/  @!P0 BRA `(.L_x_162) ;  /* 0xfffffffc00f08947 */ /* 0x004fea000383ffff */
[----:B------:R-:W-:Y:S05]  /*97a0*/  BRA `(.L_x_163) ;  /* 0xffffff9800847947 */ /* 0x000fea000383ffff */
.L_x_49:
[----:B------:R-:W-:-:S07]  /*97b0*/  MOV R0, UR5 ;  /* 0x0000000500007c02 */ /* 0x000fce0008000f00 */
.L_x_164:
[----:B-1----:R1:W2:Y:S02]  /*97c0*/  SYNCS.PHASECHK.TRANS64.TRYWAIT P0, [R0+URZ], R3 ;  /* 0x00000003000075a7 */ /* 0x0022a400080011ff */
[----:B--2---:R-:W-:Y:S05]  /*97d0*/  @!P0 NANOSLEEP.SYNCS 0x989680 ;  /* 0x009896800000895d */ /* 0x004fea0003900000 */
[----:B------:R-:W2:Y:S02]  /*97e0*/  @!P0 SYNCS.PHASECHK.TRANS64 P0, [R0+URZ], R3 ;  /* 0x00000003000085a7 */ /* 0x000ea400080010ff */
[----:B--2---:R-:W-:Y:S05]  /*97f0*/  @!P0 BRA `(.L_x_164) ;  /* 0xfffffffc00f08947 */ /* 0x004fea000383ffff */
[----:B------:R-:W-:Y:S05]  /*9800*/  BRA `(.L_x_165) ;  /* 0xffffff9800907947 */ /* 0x000fea000383ffff */
.L_x_50:
[----:B------:R-:W-:-:S07]  /*9810*/  MOV R0, UR5 ;  /* 0x0000000500007c02 */ /* 0x000fce0008000f00 */
.L_x_166:
[----:B-1----:R1:W2:Y:S02]  /*9820*/  SYNCS.PHASECHK.TRANS64.TRYWAIT P0, [R0+URZ], R3 ;  /* 0x00000003000075a7 */ /* 0x0022a400080011ff */
[----:B--2---:R-:W-:Y:S05]  /*9830*/  @!P0 NANOSLEEP.SYNCS 0x989680 ;  /* 0x009896800000895d */ /* 0x004fea0003900000 */
[----:B------:R-:W2:Y:S02]  /*9840*/  @!P0 SYNCS.PHASECHK.TRANS64 P0, [R0+URZ], R3 ;  /* 0x00000003000085a7 */ /* 0x000ea400080010ff */
[----:B--2---:R-:W-:Y:S05]  /*9850*/  @!P0 BRA `(.L_x_166) ;  /* 0xfffffffc00f08947 */ /* 0x004fea000383ffff */
[----:B------:R-:W-:Y:S05]  /*9860*/  BRA `(.L_x_167) ;  /* 0xffffff98009c7947 */ /* 0x000fea000383ffff */
.L_x_51:
[----:B------:R-:W-:-:S07]  /*9870*/  MOV R0, UR5 ;  /* 0x0000000500007c02 */ /* 0x000fce0008000f00 */
.L_x_168:
[----:B-1----:R1:W2:Y:S02]  /*9880*/  SYNCS.PHASECHK.TRANS64.TRYWAIT P0, [R0+URZ], R3 ;  /* 0x00000003000075a7 */ /* 0x0022a400080011ff */
[----:B--2---:R-:W-:Y:S05]  /*9890*/  @!P0 NANOSLEEP.SYNCS 0x989680 ;  /* 0x009896800000895d */ /* 0x004fea0003900000 */
[----:B------:R-:W2:Y:S02]  /*98a0*/  @!P0 SYNCS.PHASECHK.TRANS64 P0, [R0+URZ], R3 ;  /* 0x00000003000085a7 */ /* 0x000ea400080010ff */
[----:B--2---:R-:W-:Y:S05]  /*98b0*/  @!P0 BRA `(.L_x_168) ;  /* 0xfffffffc00f08947 */ /* 0x004fea000383ffff */
[----:B------:R-:W-:Y:S05]  /*98c0*/  BRA `(.L_x_169) ;  /* 0xffffff9800a87947 */ /* 0x000fea000383ffff */
.L_x_52:
[----:B------:R-:W-:-:S07]  /*98d0*/  MOV R0, UR5 ;  /* 0x0000000500007c02 */ /* 0x000fce0008000f00 */
.L_x_170:
[----:B-1----:R1:W2:Y:S02]  /*98e0*/  SYNCS.PHASECHK.TRANS64.TRYWAIT P0, [R0+URZ], R3 ;  /* 0x00000003000075a7 */ /* 0x0022a400080011ff */
[----:B--2---:R-:W-:Y:S05]  /*98f0*/  @!P0 NANOSLEEP.SYNCS 0x989680 ;  /* 0x009896800000895d */ /* 0x004fea0003900000 */
[----:B------:R-:W2:Y:S02]  /*9900*/  @!P0 SYNCS.PHASECHK.TRANS64 P0, [R0+URZ], R3 ;  /* 0x00000003000085a7 */ /* 0x000ea400080010ff */
[----:B--2---:R-:W-:Y:S05]  /*9910*/  @!P0 BRA `(.L_x_170) ;  /* 0xfffffffc00f08947 */ /* 0x004fea000383ffff */
[----:B------:R-:W-:Y:S05]  /*9920*/  BRA `(.L_x_171) ;  /* 0xffffff9800b47947 */ /* 0x000fea000383ffff */
.L_x_53:
[----:B------:R-:W-:-:S07]  /*9930*/  MOV R0, UR5 ;  /* 0x0000000500007c02 */ /* 0x000fce0008000f00 */
.L_x_172:
[----:B-1----:R1:W2:Y:S02]  /*9940*/  SYNCS.PHASECHK.TRANS64.TRYWAIT P0, [R0+URZ], R3 ;  /* 0x00000003000075a7 */ /* 0x0022a400080011ff */
[----:B--2---:R-:W-:Y:S05]  /*9950*/  @!P0 NANOSLEEP.SYNCS 0x989680 ;  /* 0x009896800000895d */ /* 0x004fea0003900000 */
[----:B------:R-:W2:Y:S02]  /*9960*/  @!P0 SYNCS.PHASECHK.TRANS64 P0, [R0+URZ], R3 ;  /* 0x00000003000085a7 */ /* 0x000ea400080010ff */
[----:B--2---:R-:W-:Y:S05]  /*9970*/  @!P0 BRA `(.L_x_172) ;  /* 0xfffffffc00f08947 */ /* 0x004fea000383ffff */
[----:B------:R-:W-:Y:S05]  /*9980*/  BRA `(.L_x_173) ;  /* 0xffffff9800c07947 */ /* 0x000fea000383ffff */
.L_x_54:
[----:B------:R-:W-:-:S07]  /*9990*/  MOV R0, UR5 ;  /* 0x0000000500007c02 */ /* 0x000fce0008000f00 */
.L_x_174:
[----:B-1----:R1:W2:Y:S02]  /*99a0*/  SYNCS.PHASECHK.TRANS64.TRYWAIT P0, [R0+URZ], R3 ;  /* 0x00000003000075a7 */ /* 0x0022a400080011ff */
[----:B--2---:R-:W-:Y:S05]  /*99b0*/  @!P0 NANOSLEEP.SYNCS 0x989680 ;  /* 0x009896800000895d */ /* 0x004fea0003900000 */
[----:B------:R-:W2:Y:S02]  /*99c0*/  @!P0 SYNCS.PHASECHK.TRANS64 P0, [R0+URZ], R3 ;  /* 0x00000003000085a7 */ /* 0x000ea400080010ff */
[----:B--2---:R-:W-:Y:S05]  /*99d0*/  @!P0 BRA `(.L_x_174) ;  /* 0xfffffffc00f08947 */ /* 0x004fea000383ffff */
[----:B------:R-:W-:Y:S05]  /*99e0*/  BRA `(.L_x_175) ;  /* 0xffffff9800cc7947 */ /* 0x000fea000383ffff */
.L_x_55:
[----:B------:R-:W-:-:S07]  /*99f0*/  MOV R0, UR5 ;  /* 0x0000000500007c02 */ /* 0x000fce0008000f00 */
.L_x_176:
[----:B-1----:R1:W2:Y:S02]  /*9a00*/  SYNCS.PHASECHK.TRANS64.TRYWAIT P0, [R0+URZ], R3 ;  /* 0x00000003000075a7 */ /* 0x0022a400080011ff */
[----:B--2---:R-:W-:Y:S05]  /*9a10*/  @!P0 NANOSLEEP.SYNCS 0x989680 ;  /* 0x009896800000895d */ /* 0x004fea0003900000 */
[----:B------:R-:W2:Y:S02]  /*9a20*/  @!P0 SYNCS.PHASECHK.TRANS64 P0, [R0+URZ], R3 ;  /* 0x00000003000085a7 */ /* 0x000ea400080010ff */
[----:B--2---:R-:W-:Y:S05]  /*9a30*/  @!P0 BRA `(.L_x_176) ;  /* 0xfffffffc00f08947 */ /* 0x004fea000383ffff */
[----:B------:R-:W-:Y:S05]  /*9a40*/  BRA `(.L_x_177) ;  /* 0xffffff9800d87947 */ /* 0x000fea000383ffff */
.L_x_56:
[----:B------:R-:W-:-:S07]  /*9a50*/  MOV R0, UR5 ;  /* 0x0000000500007c02 */ /* 0x000fce0008000f00 */
.L_x_178:
[----:B-1----:R1:W2:Y:S02]  /*9a60*/  SYNCS.PHASECHK.TRANS64.TRYWAIT P0, [R0+URZ], R3 ;  /* 0x00000003000075a7 */ /* 0x0022a400080011ff */
[----:B--2---:R-:W-:Y:S05]  /*9a70*/  @!P0 NANOSLEEP.SYNCS 0x989680 ;  /* 0x009896800000895d */ /* 0x004fea0003900000 */
[----:B------:R-:W2:Y:S02]  /*9a80*/  @!P0 SYNCS.PHASECHK.TRANS64 P0, [R0+URZ], R3 ;  /* 0x00000003000085a7 */ /* 0x000ea400080010ff */
[----:B--2---:R-:W-:Y:S05]  /*9a90*/  @!P0 BRA `(.L_x_178) ;  /* 0xfffffffc00f08947 */ /* 0x004fea000383ffff */
[----:B------:R-:W-:Y:S05]  /*9aa0*/  BRA `(.L_x_179) ;  /* 0xffffff9800e47947 */ /* 0x000fea000383ffff */
.L_x_59:
[----:B------:R-:W-:-:S07]  /*9ab0*/  MOV R4, UR4 ;  /* 0x0000000400047c02 */ /* 0x000fce0008000f00 */
.L_x_180:
[----:B--2---:R2:W3:Y:S02]  /*9ac0*/  SYNCS.PHASECHK.TRANS64.TRYWAIT P1, [R4+URZ+0x168], R6 ;  /* 0x00016806040075a7 */ /* 0x0044e400080211ff */
[----:B---3--:R-:W-:Y:S05]  /*9ad0*/  @!P1 NANOSLEEP.SYNCS 0x989680 ;  /* 0x009896800000995d */ /* 0x008fea0003900000 */
[----:B------:R-:W3:Y:S02]  /*9ae0*/  @!P1 SYNCS.PHASECHK.TRANS64 P1, [R4+URZ+0x168], R6 ;  /* 0x00016806040095a7 */ /* 0x000ee400080210ff */
[----:B---3--:R-:W-:Y:S05]  /*9af0*/  @!P1 BRA `(.L_x_180) ;  /* 0xfffffffc00f09947 */ /* 0x008fea000383ffff */
[----:B------:R-:W-:Y:S05]  /*9b00*/  BRA `(.L_x_181) ;  /* 0xffffff9c00507947 */ /* 0x000fea000383ffff */
.L_x_60:
[----:B--2---:R-:W-:-:S07]  /*9b10*/  MOV R4, UR4 ;  /* 0x0000000400047c02 */ /* 0x004fce0008000f00 */
.L_x_182:
[----:B--2---:R2:W3:Y:S02]  /*9b20*/  SYNCS.PHASECHK.TRANS64.TRYWAIT P1, [R4+URZ+0x160], R5 ;  /* 0x00016005040075a7 */ /* 0x0044e400080211ff */
[----:B---3--:R-:W-:Y:S05]  /*9b30*/  @!P1 NANOSLEEP.SYNCS 0x989680 ;  /* 0x009896800000995d */ /* 0x008fea0003900000 */
[----:B------:R-:W3:Y:S02]  /*9b40*/  @!P1 SYNCS.PHASECHK.TRANS64 P1, [R4+URZ+0x160], R5 ;  /* 0x00016005040095a7 */ /* 0x000ee400080210ff */
[----:B---3--:R-:W-:Y:S05]  /*9b50*/  @!P1 BRA `(.L_x_182) ;  /* 0xfffffffc00f09947 */ /* 0x008fea000383ffff */
[----:B------:R-:W-:Y:S05]  /*9b60*/  BRA `(.L_x_183) ;  /* 0xffffff9c00587947 */ /* 0x000fea000383ffff */
.L_x_68:
[----:B------:R-:W-:-:S07]  /*9b70*/  MOV R0, UR18 ;  /* 0x0000001200007c02 */ /* 0x000fce0008000f00 */
.L_x_184:
[----:B-1----:R1:W2:Y:S02]  /*9b80*/  SYNCS.PHASECHK.TRANS64.TRYWAIT P0, [R0+URZ+0x160], R4 ;  /* 0x00016004000075a7 */ /* 0x0022a400080011ff */
[----:B--2---:R-:W-:Y:S05]  /*9b90*/  @!P0 NANOSLEEP.SYNCS 0x989680 ;  /* 0x009896800000895d */ /* 0x004fea0003900000 */
[----:B------:R-:W2:Y:S02]  /*9ba0*/  @!P0 SYNCS.PHASECHK.TRANS64 P0, [R0+URZ+0x160], R4 ;  /* 0x00016004000085a7 */ /* 0x000ea400080010ff */
[----:B--2---:R-:W-:Y:S05]  /*9bb0*/  @!P0 BRA `(.L_x_184) ;  /* 0xfffffffc00f08947 */ /* 0x004fea000383ffff */
[----:B------:R-:W-:Y:S05]  /*9bc0*/  BRA `(.L_x_185) ;  /* 0xffffffa000dc7947 */ /* 0x000fea000383ffff */
.L_x_69:
[----:B------:R-:W-:-:S07]  /*9bd0*/  MOV R4, UR23 ;  /* 0x0000001700047c02 */ /* 0x000fce0008000f00 */
.L_x_186:
[----:B-1----:R1:W2:Y:S02]  /*9be0*/  SYNCS.PHASECHK.TRANS64.TRYWAIT P0, [R4+URZ+0x180], R0 ;  /* 0x00018000040075a7 */ /* 0x0022a400080011ff */
[----:B--2---:R-:W-:Y:S05]  /*9bf0*/  @!P0 NANOSLEEP.SYNCS 0x989680 ;  /* 0x009896800000895d */ /* 0x004fea0003900000 */
[----:B------:R-:W2:Y:S02]  /*9c00*/  @!P0 SYNCS.PHASECHK.TRANS64 P0, [R4+URZ+0x180], R0 ;  /* 0x00018000040085a7 */ /* 0x000ea400080010ff */
[----:B--2---:R-:W-:Y:S05]  /*9c10*/  @!P0 BRA `(.L_x_186) ;  /* 0xfffffffc00f08947 */ /* 0x004fea000383ffff */
[----:B------:R-:W-:Y:S05]  /*9c20*/  BRA `(.L_x_187) ;  /* 0xffffffa000f87947 */ /* 0x000fea000383ffff */
.L_x_72:
[----:B-1----:R-:W-:Y:S07]  /*9c30*/  MOV R0, UR16 ;  /* 0x0000001000007c02 */ /* 0x002fee0008000f00 */
.L_x_188:
[----:B-1----:R1:W2:Y:S02]  /*9c40*/  SYNCS.PHASECHK.TRANS64.TRYWAIT P0, [R0+URZ], R5 ;  /* 0x00000005000075a7 */ /* 0x0022a400080011ff */
[----:B--2---:R-:W-:Y:S05]  /*9c50*/  @!P0 NANOSLEEP.SYNCS 0x989680 ;  /* 0x009896800000895d */ /* 0x004fea0003900000 */
[----:B------:R-:W2:Y:S02]  /*9c60*/  @!P0 SYNCS.PHASECHK.TRANS64 P0, [R0+URZ], R5 ;  /* 0x00000005000085a7 */ /* 0x000ea400080010ff */
[----:B--2---:R-:W-:Y:S05]  /*9c70*/  @!P0 BRA `(.L_x_188) ;  /* 0xfffffffc00f08947 */ /* 0x004fea000383ffff */
[----:B------:R-:W-:Y:S05]  /*9c80*/  BRA `(.L_x_71) ;  /* 0xffffffa4001c7947 */ /* 0x000fea000383ffff */
.L_x_75:
[----:B------:R-:W-:-:S07]  /*9c90*/  MOV R0, UR4 ;  /* 0x0000000400007c02 */ /* 0x000fce0008000f00 */
.L_x_189:
[----:B-1----:R1:W3:Y:S02]  /*9ca0*/  SYNCS.PHASECHK.TRANS64.TRYWAIT P0, [R0+URZ], R3 ;  /* 0x00000003000075a7 */ /* 0x0022e400080011ff */
[----:B---3--:R-:W-:Y:S05]  /*9cb0*/  @!P0 NANOSLEEP.SYNCS 0x989680 ;  /* 0x009896800000895d */ /* 0x008fea0003900000 */
[----:B------:R-:W3:Y:S02]  /*9cc0*/  @!P0 SYNCS.PHASECHK.TRANS64 P0, [R0+URZ], R3 ;  /* 0x00000003000085a7 */ /* 0x000ee400080010ff */
[----:B---3--:R-:W-:Y:S05]  /*9cd0*/  @!P0 BRA `(.L_x_189) ;  /* 0xfffffffc00f08947 */ /* 0x008fea000383ffff */
[----:B------:R-:W-:Y:S05]  /*9ce0*/  BRA `(.L_x_190) ;  /* 0xffffffa400e87947 */ /* 0x000fea000383ffff */
.L_x_76:
[----:B------:R-:W-:-:S07]  /*9cf0*/  MOV R0, UR4 ;  /* 0x0000000400007c02 */ /* 0x000fce0008000f00 */
.L_x_191:
[----:B-1----:R1:W2:Y:S02]  /*9d00*/  SYNCS.PHASECHK.TRANS64.TRYWAIT P0, [R0+URZ], R3 ;  /* 0x00000003000075a7 */ /* 0x0022a400080011ff */
[----:B--2---:R-:W-:Y:S05]  /*9d10*/  @!P0 NANOSLEEP.SYNCS 0x989680 ;  /* 0x009896800000895d */ /* 0x004fea0003900000 */
[----:B------:R-:W2:Y:S02]  /*9d20*/  @!P0 SYNCS.PHASECHK.TRANS64 P0, [R0+URZ], R3 ;  /* 0x00000003000085a7 */ /* 0x000ea400080010ff */
[----:B--2---:R-:W-:Y:S05]  /*9d30*/  @!P0 BRA `(.L_x_191) ;  /* 0xfffffffc00f08947 */ /* 0x004fea000383ffff */
[----:B------:R-:W-:Y:S05]  /*9d40*/  BRA `(.L_x_192) ;  /* 0xffffffa400f47947 */ /* 0x000fea000383ffff */
.L_x_81:
[----:B------:R-:W-:Y:S07]  /*9d50*/  MOV R0, UR20 ;  /* 0x0000001400007c02 */ /* 0x000fee0008000f00 */
.L_x_193:
[----:B-1----:R1:W2:Y:S02]  /*9d60*/  SYNCS.PHASECHK.TRANS64.TRYWAIT P0, [R0+URZ+0x160], R2 ;  /* 0x00016002000075a7 */ /* 0x0022a400080011ff */
[----:B--2---:R-:W-:Y:S05]  /*9d70*/  @!P0 NANOSLEEP.SYNCS 0x989680 ;  /* 0x009896800000895d */ /* 0x004fea0003900000 */
[----:B------:R-:W2:Y:S02]  /*9d80*/  @!P0 SYNCS.PHASECHK.TRANS64 P0, [R0+URZ+0x160], R2 ;  /* 0x00016002000085a7 */ /* 0x000ea400080010ff */
[----:B--2---:R-:W-:Y:S05]  /*9d90*/  @!P0 BRA `(.L_x_193) ;  /* 0xfffffffc00f08947 */ /* 0x004fea000383ffff */
[----:B------:R-:W-:Y:S05]  /*9da0*/  BRA `(.L_x_194) ;  /* 0xffffffac004c7947 */ /* 0x000fea000383ffff */
.L_x_84:
[----:B------:R-:W-:Y:S07]  /*9db0*/  MOV R0, UR20 ;  /* 0x0000001400007c02 */ /* 0x000fee0008000f00 */
.L_x_195:
[----:B-1----:R1:W2:Y:S02]  /*9dc0*/  SYNCS.PHASECHK.TRANS64.TRYWAIT P2, [R0+URZ+0x158], R2 ;  /* 0x00015802000075a7 */ /* 0x0022a400080411ff */
[----:B--2---:R-:W-:Y:S05]  /*9dd0*/  @!P2 NANOSLEEP.SYNCS 0x989680 ;  /* 0x009896800000a95d */ /* 0x004fea0003900000 */
[----:B------:R-:W2:Y:S02]  /*9de0*/  @!P2 SYNCS.PHASECHK.TRANS64 P2, [R0+URZ+0x158], R2 ;  /* 0x000158020000a5a7 */ /* 0x000ea400080410ff */
[----:B--2---:R-:W-:Y:S05]  /*9df0*/  @!P2 BRA `(.L_x_195) ;  /* 0xfffffffc00f0a947 */ /* 0x004fea000383ffff */
[----:B------:R-:W-:Y:S05]  /*9e00*/  BRA `(.L_x_83) ;  /* 0xffffffb000b07947 */ /* 0x000fea000383ffff */
.L_x_87:
[----:B------:R-:W-:Y:S07]  /*9e10*/  MOV R2, UR20 ;  /* 0x0000001400027c02 */ /* 0x000fee0008000f00 */
.L_x_196:
[----:B-1----:R1:W2:Y:S02]  /*9e20*/  SYNCS.PHASECHK.TRANS64.TRYWAIT P1, [R2+URZ+0x130], R8 ;  /* 0x00013008020075a7 */ /* 0x0022a400080211ff */
[----:B--2---:R-:W-:Y:S05]  /*9e30*/  @!P1 NANOSLEEP.SYNCS 0x989680 ;  /* 0x009896800000995d */ /* 0x004fea0003900000 */
[----:B------:R-:W2:Y:S02]  /*9e40*/  @!P1 SYNCS.PHASECHK.TRANS64 P1, [R2+URZ+0x130], R8 ;  /* 0x00013008020095a7 */ /* 0x000ea400080210ff */
[----:B--2---:R-:W-:Y:S05]  /*9e50*/  @!P1 BRA `(.L_x_196) ;  /* 0xfffffffc00f09947 */ /* 0x004fea000383ffff */
[----:B------:R-:W-:Y:S05]  /*9e60*/  BRA `(.L_x_197) ;  /* 0xffffffb400647947 */ /* 0x000fea000383ffff */
.L_x_88:
[----:B------:R-:W-:Y:S07]  /*9e70*/  MOV R2, UR20 ;  /* 0x0000001400027c02 */ /* 0x000fee0008000f00 */
.L_x_198:
[----:B-1----:R1:W2:Y:S02]  /*9e80*/  SYNCS.PHASECHK.TRANS64.TRYWAIT P1, [R2+URZ+0x138], R8 ;  /* 0x00013808020075a7 */ /* 0x0022a400080211ff */
[----:B--2---:R-:W-:Y:S05]  /*9e90*/  @!P1 NANOSLEEP.SYNCS 0x989680 ;  /* 0x009896800000995d */ /* 0x004fea0003900000 */
[----:B------:R-:W2:Y:S02]  /*9ea0*/  @!P1 SYNCS.PHASECHK.TRANS64 P1, [R2+URZ+0x138], R8 ;  /* 0x00013808020095a7 */ /* 0x000ea400080210ff */
[----:B--2---:R-:W-:Y:S05]  /*9eb0*/  @!P1 BRA `(.L_x_198) ;  /* 0xfffffffc00f09947 */ /* 0x004fea000383ffff */
[----:B------:R-:W-:Y:S05]  /*9ec0*/  BRA `(.L_x_199) ;  /* 0xffffffb400ac7947 */ /* 0x000fea000383ffff */
.L_x_89:
[----:B------:R-:W-:Y:S07]  /*9ed0*/  MOV R2, UR20 ;  /* 0x0000001400027c02 */ /* 0x000fee0008000f00 */
.L_x_200:
[----:B-1----:R1:W2:Y:S02]  /*9ee0*/  SYNCS.PHASECHK.TRANS64.TRYWAIT P1, [R2+URZ+0x140], R8 ;  /* 0x00014008020075a7 */ /* 0x0022a400080211ff */
[----:B--2---:R-:W-:Y:S05]  /*9ef0*/  @!P1 NANOSLEEP.SYNCS 0x989680 ;  /* 0x009896800000995d */ /* 0x004fea0003900000 */
[----:B------:R-:W2:Y:S02]  /*9f00*/  @!P1 SYNCS.PHASECHK.TRANS64 P1, [R2+URZ+0x140], R8 ;  /* 0x00014008020095a7 */ /* 0x000ea400080210ff */
[----:B--2---:R-:W-:Y:S05]  /*9f10*/  @!P1 BRA `(.L_x_200) ;  /* 0xfffffffc00f09947 */ /* 0x004fea000383ffff */
[----:B------:R-:W-:Y:S05]  /*9f20*/  BRA `(.L_x_201) ;  /* 0xffffffb400f47947 */ /* 0x000fea000383ffff */
.L_x_90:
[----:B------:R-:W-:Y:S07]  /*9f30*/  MOV R0, UR20 ;  /* 0x0000001400007c02 */ /* 0x000fee0008000f00 */
.L_x_202:
[----:B-1----:R1:W2:Y:S02]  /*9f40*/  SYNCS.PHASECHK.TRANS64.TRYWAIT P0, [R0+URZ+0x148], R8 ;  /* 0x00014808000075a7 */ /* 0x0022a400080011ff */
[----:B--2---:R-:W-:Y:S05]  /*9f50*/  @!P0 NANOSLEEP.SYNCS 0x989680 ;  /* 0x009896800000895d */ /* 0x004fea0003900000 */
[----:B------:R-:W2:Y:S02]  /*9f60*/  @!P0 SYNCS.PHASECHK.TRANS64 P0, [R0+URZ+0x148], R8 ;  /* 0x00014808000085a7 */ /* 0x000ea400080010ff */
[----:B--2---:R-:W-:Y:S05]  /*9f70*/  @!P0 BRA `(.L_x_202) ;  /* 0xfffffffc00f08947 */ /* 0x004fea000383ffff */
[----:B------:R-:W-:Y:S05]  /*9f80*/  BRA `(.L_x_203) ;  /* 0xffffffb8003c7947 */ /* 0x000fea000383ffff */
.L_x_92:
[----:B------:R-:W-:-:S07]  /*9f90*/  MOV R0, UR20 ;  /* 0x0000001400007c02 */ /* 0x000fce0008000f00 */
.L_x_204:
[----:B--2---:R2:W3:Y:S02]  /*9fa0*/  SYNCS.PHASECHK.TRANS64.TRYWAIT P0, [R0+URZ+0x130], R2 ;  /* 0x00013002000075a7 */ /* 0x0044e400080011ff */
[----:B---3--:R-:W-:Y:S05]  /*9fb0*/  @!P0 NANOSLEEP.SYNCS 0x989680 ;  /* 0x009896800000895d */ /* 0x008fea0003900000 */
[----:B------:R-:W3:Y:S02]  /*9fc0*/  @!P0 SYNCS.PHASECHK.TRANS64 P0, [R0+URZ+0x130], R2 ;  /* 0x00013002000085a7 */ /* 0x000ee400080010ff */
[----:B---3--:R-:W-:Y:S05]  /*9fd0*/  @!P0 BRA `(.L_x_204) ;  /* 0xfffffffc00f08947 */ /* 0x008fea000383ffff */
[----:B------:R-:W-:Y:S05]  /*9fe0*/  BRA `(.L_x_205) ;  /* 0xffffffb800a87947 */ /* 0x000fea000383ffff */
.L_x_93:
[----:B--2---:R-:W-:-:S07]  /*9ff0*/  MOV R0, UR20 ;  /* 0x0000001400007c02 */ /* 0x004fce0008000f00 */
.L_x_206:
[----:B--2---:R2:W3:Y:S02]  /*a000*/  SYNCS.PHASECHK.TRANS64.TRYWAIT P0, [R0+URZ+0x138], R2 ;  /* 0x00013802000075a7 */ /* 0x0044e400080011ff */
[----:B---3--:R-:W-:Y:S05]  /*a010*/  @!P0 NANOSLEEP.SYNCS 0x989680 ;  /* 0x009896800000895d */ /* 0x008fea0003900000 */
[----:B------:R-:W3:Y:S02]  /*a020*/  @!P0 SYNCS.PHASECHK.TRANS64 P0, [R0+URZ+0x138], R2 ;  /* 0x00013802000085a7 */ /* 0x000ee400080010ff */
[----:B---3--:R-:W-:Y:S05]  /*a030*/  @!P0 BRA `(.L_x_206) ;  /* 0xfffffffc00f08947 */ /* 0x008fea000383ffff */
[----:B------:R-:W-:Y:S05]  /*a040*/  BRA `(.L_x_207) ;  /* 0xffffffb800987947 */ /* 0x000fea000383ffff */
.L_x_94:
[----:B--2---:R-:W-:-:S07]  /*a050*/  MOV R0, UR20 ;  /* 0x0000001400007c02 */ /* 0x004fce0008000f00 */
.L_x_208:
[----:B--2---:R2:W3:Y:S02]  /*a060*/  SYNCS.PHASECHK.TRANS64.TRYWAIT P0, [R0+URZ+0x140], R2 ;  /* 0x00014002000075a7 */ /* 0x0044e400080011ff */
[----:B---3--:R-:W-:Y:S05]  /*a070*/  @!P0 NANOSLEEP.SYNCS 0x989680 ;  /* 0x009896800000895d */ /* 0x008fea0003900000 */
[----:B------:R-:W3:Y:S02]  /*a080*/  @!P0 SYNCS.PHASECHK.TRANS64 P0, [R0+URZ+0x140], R2 ;  /* 0x00014002000085a7 */ /* 0x000ee400080010ff */
[----:B---3--:R-:W-:Y:S05]  /*a090*/  @!P0 BRA `(.L_x_208) ;  /* 0xfffffffc00f08947 */ /* 0x008fea000383ffff */
[----:B------:R-:W-:Y:S05]  /*a0a0*/  BRA `(.L_x_209) ;  /* 0xffffffb800887947 */ /* 0x000fea000383ffff */
.L_x_96:
[----:B------:R-:W-:Y:S07]  /*a0b0*/  MOV R0, UR49 ;  /* 0x0000003100007c02 */ /* 0x000fee0008000f00 */
.L_x_210:
[----:B-1----:R1:W2:Y:S02]  /*a0c0*/  SYNCS.PHASECHK.TRANS64.TRYWAIT P0, [R0+URZ+0x160], R2 ;  /* 0x00016002000075a7 */ /* 0x0022a400080011ff */
[----:B--2---:R-:W-:Y:S05]  /*a0d0*/  @!P0 NANOSLEEP.SYNCS 0x989680 ;  /* 0x009896800000895d */ /* 0x004fea0003900000 */
[----:B------:R-:W2:Y:S02]  /*a0e0*/  @!P0 SYNCS.PHASECHK.TRANS64 P0, [R0+URZ+0x160], R2 ;  /* 0x00016002000085a7 */ /* 0x000ea400080010ff */
[----:B--2---:R-:W-:Y:S05]  /*a0f0*/  @!P0 BRA `(.L_x_210) ;  /* 0xfffffffc00f08947 */ /* 0x004fea000383ffff */
[----:B------:R-:W-:Y:S05]  /*a100*/  BRA `(.L_x_211) ;  /* 0xffffffbc006c7947 */ /* 0x000fea000383ffff */
.L_x_107:
[----:B-1----:R-:W-:Y:S04]  /*a110*/  MOV R2, UR49 ;  /* 0x0000003100027c02 */ /* 0x002fe80008000f00 */
[----:B------:R1:W2:Y:S03]  /*a120*/  SYNCS.PHASECHK.TRANS64.TRYWAIT P1, [R2+URZ+0x110], R3 ;  /* 0x00011003020075a7 */ /* 0x0002a600080211ff */
[----:B--2---:R-:W-:Y:S05]  /*a130*/  @!P1 NANOSLEEP.SYNCS 0x989680 ;  /* 0x009896800000995d */ /* 0x004fea0003900000 */
[----:B------:R-:W2:Y:S02]  /*a140*/  @!P1 SYNCS.PHASECHK.TRANS64 P1, [R2+URZ+0x110], R3 ;  /* 0x00011003020095a7 */ /* 0x000ea400080210ff */
[----:B--2---:R-:W-:Y:S05]  /*a150*/  @!P1 BRA `(.L_x_107) ;  /* 0xfffffffc00ec9947 */ /* 0x004fea000383ffff */
[----:B------:R-:W-:Y:S05]  /*a160*/  BRA `(.L_x_106) ;  /* 0xffffffcc00407947 */ /* 0x000fea000383ffff */
.L_x_109:
[----:B-1----:R1:W4:Y:S02]  /*a170*/  SYNCS.PHASECHK.TRANS64.TRYWAIT P0, [R70+URZ+0x170], R0 ;  /* 0x00017000460075a7 */ /* 0x00232400080011ff */
[----:B----4-:R-:W-:Y:S05]  /*a180*/  @!P0 NANOSLEEP.SYNCS 0x989680 ;  /* 0x009896800000895d */ /* 0x010fea0003900000 */
[----:B------:R-:W4:Y:S02]  /*a190*/  @!P0 SYNCS.PHASECHK.TRANS64 P0, [R70+URZ+0x170], R0 ;  /* 0x00017000460085a7 */ /* 0x000f2400080010ff */
[----:B----4-:R-:W-:Y:S05]  /*a1a0*/  @!P0 BRA `(.L_x_109) ;  /* 0xfffffffc00f08947 */ /* 0x010fea000383ffff */
[----:B------:R-:W-:Y:S05]  /*a1b0*/  BRA `(.L_x_108) ;  /* 0xffffffcc00647947 */ /* 0x000fea000383ffff */
.L_x_118:
[----:B---3--:R3:W4:Y:S02]  /*a1c0*/  SYNCS.PHASECHK.TRANS64.TRYWAIT P0, [R4+URZ+0x110], R0 ;  /* 0x00011000040075a7 */ /* 0x00872400080011ff */
[----:B----4-:R-:W-:Y:S05]  /*a1d0*/  @!P0 NANOSLEEP.SYNCS 0x989680 ;  /* 0x009896800000895d */ /* 0x010fea0003900000 */
[----:B------:R-:W4:Y:S02]  /*a1e0*/  @!P0 SYNCS.PHASECHK.TRANS64 P0, [R4+URZ+0x110], R0 ;  /* 0x00011000040085a7 */ /* 0x000f2400080010ff */
[----:B----4-:R-:W-:Y:S05]  /*a1f0*/  @!P0 BRA `(.L_x_118) ;  /* 0xfffffffc00f08947 */ /* 0x010fea000383ffff */
[----:B------:R-:W-:Y:S05]  /*a200*/  BRA `(.L_x_117) ;  /* 0xffffffd4005c7947 */ /* 0x000fea000383ffff */
.L_x_126:
[----:B-1----:R1:W4:Y:S02]  /*a210*/  SYNCS.PHASECHK.TRANS64.TRYWAIT P0, [R2+URZ+0x110], R4 ;  /* 0x00011004020075a7 */ /* 0x00232400080011ff */
[----:B----4-:R-:W-:Y:S05]  /*a220*/  @!P0 NANOSLEEP.SYNCS 0x989680 ;  /* 0x009896800000895d */ /* 0x010fea0003900000 */
[----:B------:R-:W4:Y:S02]  /*a230*/  @!P0 SYNCS.PHASECHK.TRANS64 P0, [R2+URZ+0x110], R4 ;  /* 0x00011004020085a7 */ /* 0x000f2400080010ff */
[----:B----4-:R-:W-:Y:S05]  /*a240*/  @!P0 BRA `(.L_x_126) ;  /* 0xfffffffc00f08947 */ /* 0x010fea000383ffff */
[----:B------:R-:W-:Y:S05]  /*a250*/  BRA `(.L_x_125) ;  /* 0xffffffdc00747947 */ /* 0x000fea000383ffff */
.L_x_134:
[----:B---3--:R3:W4:Y:S02]  /*a260*/  SYNCS.PHASECHK.TRANS64.TRYWAIT P0, [R3+URZ+0x110], R0 ;  /* 0x00011000030075a7 */ /* 0x00872400080011ff */
[----:B----4-:R-:W-:Y:S05]  /*a270*/  @!P0 NANOSLEEP.SYNCS 0x989680 ;  /* 0x009896800000895d */ /* 0x010fea0003900000 */
[----:B------:R-:W4:Y:S02]  /*a280*/  @!P0 SYNCS.PHASECHK.TRANS64 P0, [R3+URZ+0x110], R0 ;  /* 0x00011000030085a7 */ /* 0x000f2400080010ff */
[----:B----4-:R-:W-:Y:S05]  /*a290*/  @!P0 BRA `(.L_x_134) ;  /* 0xfffffffc00f08947 */ /* 0x010fea000383ffff */
[----:B------:R-:W-:Y:S05]  /*a2a0*/  BRA `(.L_x_133) ;  /* 0xffffffe400887947 */ /* 0x000fea000383ffff */
        .weak           $__internal_0_$__cuda_sm10x_tcgen05_guardrail_trap_col_being_dealloced_not_returned_by_alloc
        .type           $__internal_0_$__cuda_sm10x_tcgen05_guardrail_trap_col_being_dealloced_not_returned_by_alloc,@function
        .size           $__internal_0_$__cuda_sm10x_tcgen05_guardrail_trap_col_being_dealloced_not_returned_by_alloc,($__internal_1_$__cuda_sm10x_tcgen05_guardrail_trap_phase_invalid_during_alloc - $__internal_0_$__cuda_sm10x_tcgen05_guardrail_trap_col_being_dealloced_not_returned_by_alloc)
$__internal_0_$__cuda_sm10x_tcgen05_guardrail_trap_col_being_dealloced_not_returned_by_alloc:
[----:B------:R-:W-:Y:S05]  /*a2b0*/  BPT.TRAP 0x1 ;  /* 0x000000040000795c */ /* 0x000fea0000300000 */
[----:B------:R-:W-:-:S04]  /*a2c0*/  HFMA2 R3, -RZ, RZ, 0, 0 ;  /* 0x00000000ff037431 */ /* 0x000fc800000001ff */
[----:B------:R-:W-:Y:S05]  /*a2d0*/  RET.REL.NODEC R2 `(_ZN7cutlass13device_kernelINS_4conv6kernel13ConvUniversalINS1_16ConvProblemShapeILNS1_8OperatorE0ELi3EEENS1_10collective14CollectiveConvINS1_47MainloopSm100TmaUmmaWarpSpecializedImplicitGemmILS5_0ELi17ELi3ELi1ELi2EN4cute5tupleIJNSA_1CILi2EEENSC_ILi1EEESE_EEEEENSB_IJNSC_ILi64EEENSC_ILi128EEENSB_IJNSC_ILi32EEEEEEEEENS_10bfloat16_tESM_NSA_8TiledMMAINSA_8MMA_AtomIJNSA_20SM100_MMA_F16BF16_SSISM_SM_fLi64ELi128ELNSA_4UMMA5MajorE0ELSR_0ELNSQ_7ScaleInE0ELSS_0EEEEEENSA_6LayoutINSB_IJSE_SE_SE_EEENSB_IJNSC_ILi0EEESX_SX_EEEEENSB_IJNSA_10UnderscoreES10_S10_EEEEENS7_6detail27Sm100ImplicitGemmTileTraitsINSA_20SM90_TMA_LOAD_IM2COLENSA_14ComposedLayoutINSA_7SwizzleILi2ELi4ELi3EEENSA_18smem_ptr_flag_bitsILi16EEENSV_INSB_IJNSC_ILi8EEESJ_EEENSB_IJSJ_SE_EEEEEEEvEENS14_INSA_23SM90_TMA_LOAD_MULTICASTES1F_vEEEENS_8epilogue10collective18CollectiveEpilogueINS1K_23Sm100TmaWarpSpecializedILi4ELi2ELi16ELb1ELb0EEEJSL_NSB_IJNSV_ISH_SE_EENSV_ISJ_SE_EEEEESM_NSB_IJNSB_IJllllEEESE_SX_EEESM_S1T_NS1K_6fusion15FusionCallbacksIS1O_NS1U_17LinearCombinationISM_fSM_fLNS_15FloatRoundStyleE2EEESL_S1R_JEEENSA_5SM1004TMEM4LOAD26SM100_TMEM_LOAD_16dp256b4xES15_S1F_NSA_17SM75_U32x4_LDSM_NENSA_21SM90_TMA_STORE_IM2COLES1F_NSA_17SM90_U32x4_STSM_NENSA_39AutoVectorizingCopyWithAssumedAlignmentILi128EEEEEEvvEEEEvNT_6ParamsE) ;  /* 0xffffff5c02487950 */ /* 0x000fea0003c3ffff */
        .weak           $__internal_1_$__cuda_sm10x_tcgen05_guardrail_trap_phase_invalid_during_alloc
        .type           $__internal_1_$__cuda_sm10x_tcgen05_guardrail_trap_phase_invalid_during_alloc,@function
        .size           $__internal_1_$__cuda_sm10x_tcgen05_guardrail_trap_phase_invalid_during_alloc,($__internal_2_$__cuda_sm10x_tcgen05_guardrail_trap_unallocated_columns_being_dealloced - $__internal_1_$__cuda_sm10x_tcgen05_guardrail_trap_phase_invalid_during_alloc)
$__internal_1_$__cuda_sm10x_tcgen05_guardrail_trap_phase_invalid_during_alloc:
[----:B------:R-:W-:Y:S05]  /*a2e0*/  BPT.TRAP 0x1 ;  /* 0x000000040000795c */ /* 0x000fea0000300000 */
[----:B------:R-:W-:-:S04]  /*a2f0*/  MOV R3, 0x0 ;  /* 0x0000000000037802 */ /* 0x000fc80000000f00 */
[----:B------:R-:W-:Y:S05]  /*a300*/  RET.REL.NODEC R2 `(_ZN7cutlass13device_kernelINS_4conv6kernel13ConvUniversalINS1_16ConvProblemShapeILNS1_8OperatorE0ELi3EEENS1_10collective14CollectiveConvINS1_47MainloopSm100TmaUmmaWarpSpecializedImplicitGemmILS5_0ELi17ELi3ELi1ELi2EN4cute5tupleIJNSA_1CILi2EEENSC_ILi1EEESE_EEEEENSB_IJNSC_ILi64EEENSC_ILi128EEENSB_IJNSC_ILi32EEEEEEEEENS_10bfloat16_tESM_NSA_8TiledMMAINSA_8MMA_AtomIJNSA_20SM100_MMA_F16BF16_SSISM_SM_fLi64ELi128ELNSA_4UMMA5MajorE0ELSR_0ELNSQ_7ScaleInE0ELSS_0EEEEEENSA_6LayoutINSB_IJSE_SE_SE_EEENSB_IJNSC_ILi0EEESX_SX_EEEEENSB_IJNSA_10UnderscoreES10_S10_EEEEENS7_6detail27Sm100ImplicitGemmTileTraitsINSA_20SM90_TMA_LOAD_IM2COLENSA_14ComposedLayoutINSA_7SwizzleILi2ELi4ELi3EEENSA_18smem_ptr_flag_bitsILi16EEENSV_INSB_IJNSC_ILi8EEESJ_EEENSB_IJSJ_SE_EEEEEEEvEENS14_INSA_23SM90_TMA_LOAD_MULTICASTES1F_vEEEENS_8epilogue10collective18CollectiveEpilogueINS1K_23Sm100TmaWarpSpecializedILi4ELi2ELi16ELb1ELb0EEEJSL_NSB_IJNSV_ISH_SE_EENSV_ISJ_SE_EEEEESM_NSB_IJNSB_IJllllEEESE_SX_EEESM_S1T_NS1K_6fusion15FusionCallbacksIS1O_NS1U_17LinearCombinationISM_fSM_fLNS_15FloatRoundStyleE2EEESL_S1R_JEEENSA_5SM1004TMEM4LOAD26SM100_TMEM_LOAD_16dp256b4xES15_S1F_NSA_17SM75_U32x4_LDSM_NENSA_21SM90_TMA_STORE_IM2COLES1F_NSA_17SM90_U32x4_STSM_NENSA_39AutoVectorizingCopyWithAssumedAlignmentILi128EEEEEEvvEEEEvNT_6ParamsE) ;  /* 0xffffff5c023c7950 */ /* 0x000fea0003c3ffff */
        .weak           $__internal_2_$__cuda_sm10x_tcgen05_guardrail_trap_unallocated_columns_being_dealloced
        .type           $__internal_2_$__cuda_sm10x_tcgen05_guardrail_trap_unallocated_columns_being_dealloced,@function
        .size           $__internal_2_$__cuda_sm10x_tcgen05_guardrail_trap_unallocated_columns_being_dealloced,(.L_x_213 - $__internal_2_$__cuda_sm10x_tcgen05_guardrail_trap_unallocated_columns_being_dealloced)
$__internal_2_$__cuda_sm10x_tcgen05_guardrail_trap_unallocated_columns_being_dealloced:
[----:B------:R-:W-:Y:S05]  /*a310*/  BPT.TRAP 0x1 ;  /* 0x000000040000795c */ /* 0x000fea0000300000 */
[----:B------:R-:W-:-:S04]  /*a320*/  HFMA2 R3, -RZ, RZ, 0, 0 ;  /* 0x00000000ff037431 */ /* 0x000fc800000001ff */
[----:B------:R-:W-:Y:S05]  /*a330*/  RET.REL.NODEC R2 `(_ZN7cutlass13device_kernelINS_4conv6kernel13ConvUniversalINS1_16ConvProblemShapeILNS1_8OperatorE0ELi3EEENS1_10collective14CollectiveConvINS1_47MainloopSm100TmaUmmaWarpSpecializedImplicitGemmILS5_0ELi17ELi3ELi1ELi2EN4cute5tupleIJNSA_1CILi2EEENSC_ILi1EEESE_EEEEENSB_IJNSC_ILi64EEENSC_ILi128EEENSB_IJNSC_ILi32EEEEEEEEENS_10bfloat16_tESM_NSA_8TiledMMAINSA_8MMA_AtomIJNSA_20SM100_MMA_F16BF16_SSISM_SM_fLi64ELi128ELNSA_4UMMA5MajorE0ELSR_0ELNSQ_7ScaleInE0ELSS_0EEEEEENSA_6LayoutINSB_IJSE_SE_SE_EEENSB_IJNSC_ILi0EEESX_SX_EEEEENSB_IJNSA_10UnderscoreES10_S10_EEEEENS7_6detail27Sm100ImplicitGemmTileTraitsINSA_20SM90_TMA_LOAD_IM2COLENSA_14ComposedLayoutINSA_7SwizzleILi2ELi4ELi3EEENSA_18smem_ptr_flag_bitsILi16EEENSV_INSB_IJNSC_ILi8EEESJ_EEENSB_IJSJ_SE_EEEEEEEvEENS14_INSA_23SM90_TMA_LOAD_MULTICASTES1F_vEEEENS_8epilogue10collective18CollectiveEpilogueINS1K_23Sm100TmaWarpSpecializedILi4ELi2ELi16ELb1ELb0EEEJSL_NSB_IJNSV_ISH_SE_EENSV_ISJ_SE_EEEEESM_NSB_IJNSB_IJllllEEESE_SX_EEESM_S1T_NS1K_6fusion15FusionCallbacksIS1O_NS1U_17LinearCombinationISM_fSM_fLNS_15FloatRoundStyleE2EEESL_S1R_JEEENSA_5SM1004TMEM4LOAD26SM100_TMEM_LOAD_16dp256b4xES15_S1F_NSA_17SM75_U32x4_LDSM_NENSA_21SM90_TMA_STORE_IM2COLES1F_NSA_17SM90_U32x4_STSM_NENSA_39AutoVectorizingCopyWithAssumedAlignmentILi128EEEEEEvvEEEEvNT_6ParamsE) ;  /* 0xffffff5c02307950 */ /* 0x000fea0003c3ffff */
.L_x_212:
[----:B------:R-:W-:-:S00]  /*a340*/  BRA `(.L_x_212) ;  /* 0xfffffffc00fc7947 */ /* 0x000fc0000383ffff */
[----:B------:R-:W-:-:S00]  /*a350*/  NOP ;  /* 0x0000000000007918 */ /* 0x000fc00000000000 */
        /* <DEDUP_REMOVED lines=10> */
.L_x_213:


//--------------------- .nv.global.init           --------------------------
	.section	.nv.global.init,"aw",@progbits
.nv.global.init:
	.type		$str$29,@object
	.size		$str$29,($str$30 - $str$29)
$str$29:
        /*0000*/ 	.byte	0x28, 0x61, 0x64, 0x64, 0x72, 0x65, 0x73, 0x73, 0x20, 0x26, 0x20, 0x6d, 0x61, 0x73, 0x6b, 0x29
        /*0010*/ 	.byte	0x20, 0x3d, 0x3d, 0x20, 0x30, 0x00
	.type		$str$30,@object
	.size		$str$30,($str$28 - $str$30)
$str$30:
        /*0016*/ 	.byte	0x2f, 0x74, 0x6d, 0x70, 0x2f, 0x63, 0x75, 0x74, 0x6c, 0x61, 0x73, 0x73, 0x5f, 0x73, 0x77, 0x65
        /*0026*/ 	.byte	0x65, 0x70, 0x5f, 0x73, 0x72, 0x63, 0x2f, 0x69, 0x6e, 0x63, 0x6c, 0x75, 0x64, 0x65, 0x2f, 0x63
        /*0036*/ 	.byte	0x75, 0x74, 0x65, 0x2f, 0x70, 0x6f, 0x69, 0x6e, 0x74, 0x65, 0x72, 0x5f, 0x66, 0x6c, 0x61, 0x67
        /*0046*/ 	.byte	0x67, 0x65, 0x64, 0x2e, 0x68, 0x70, 0x70, 0x00
	.type		$str$28,@object
	.size		$str$28,($str$27 - $str$28)
$str$28:
        /*004e*/ 	.byte	0x2f, 0x74, 0x6d, 0x70, 0x2f, 0x63, 0x75, 0x74, 0x6c, 0x61, 0x73, 0x73, 0x5f, 0x73, 0x77, 0x65
        /*005e*/ 	.byte	0x65, 0x70, 0x5f, 0x73, 0x72, 0x63, 0x2f, 0x69, 0x6e, 0x63, 0x6c, 0x75, 0x64, 0x65, 0x2f, 0x63
        /*006e*/ 	.byte	0x75, 0x74, 0x65, 0x2f, 0x61, 0x74, 0x6f, 0x6d, 0x2f, 0x63, 0x6f, 0x70, 0x79, 0x5f, 0x74, 0x72
        /*007e*/ 	.byte	0x61, 0x69, 0x74, 0x73, 0x5f, 0x73, 0x6d, 0x31, 0x30, 0x30, 0x2e, 0x68, 0x70, 0x70, 0x00
	.type		$str$27,@object
	.size		$str$27,(__unnamed_1 - $str$27)
$str$27:
        /*008d*/ 	.byte	0x28, 0x28, 0x75, 0x69, 0x6e, 0x74, 0x33, 0x32, 0x5f, 0x74, 0x28, 0x74, 0x68, 0x72, 0x65, 0x61
        /*009d*/ 	.byte	0x64, 0x49, 0x64, 0x78, 0x2e, 0x78, 0x29, 0x20, 0x2f, 0x20, 0x33, 0x32, 0x29, 0x20, 0x25, 0x20
        /*00ad*/ 	.byte	0x34, 0x29, 0x20, 0x3d, 0x3d, 0x20, 0x28, 0x28, 0x28, 0x74, 0x6d, 0x65, 0x6d, 0x5f, 0x61, 0x64
        /*00bd*/ 	.byte	0x64, 0x72, 0x20, 0x3e, 0x3e, 0x20, 0x31, 0x36, 0x29, 0x20, 0x2f, 0x20, 0x33, 0x32, 0x29, 0x20
        /*00cd*/ 	.byte	0x25, 0x20, 0x34, 0x29, 0x00
	.type		__unnamed_1,@object
	.size		__unnamed_1,(__unnamed_2 - __unnamed_1)
__unnamed_1:
        /*00d2*/ 	.byte	0x61, 0x75, 0x74, 0x6f, 0x20, 0x63, 0x75, 0x74, 0x65, 0x3a, 0x3a, 0x61, 0x73, 0x5f, 0x70, 0x6f
        /* <DEDUP_REMOVED lines=24> */
        /*0262*/ 	.byte	0x30, 0x34, 0x38, 0x3e, 0x3e, 0x3e, 0x3e, 0x5d, 0x00
	.type		__unnamed_2,@object
	.size		__unnamed_2,(.L_2 - __unnamed_2)
__unnamed_2:
        /* <DEDUP_REMOVED lines=45> */
        /*053b*/ 	.byte	0x3e, 0x3e, 0x3e, 0x5d, 0x00
.L_2:


//--------------------- .nv.shared._ZN7cutlass13device_kernelINS_4conv6kernel13ConvUniversalINS1_16ConvProblemShapeILNS1_8OperatorE0ELi3EEENS1_10collective14CollectiveConvINS1_47MainloopSm100TmaUmmaWarpSpecializedImplicitGemmILS5_0ELi17ELi3ELi1ELi2EN4cute5tupleIJNSA_1CILi2EEENSC_ILi1EEESE_EEEEENSB_IJNSC_ILi64EEENSC_ILi128EEENSB_IJNSC_ILi32EEEEEEEEENS_10bfloat16_tESM_NSA_8TiledMMAINSA_8MMA_AtomIJNSA_20SM100_MMA_F16BF16_SSISM_SM_fLi64ELi128ELNSA_4UMMA5MajorE0ELSR_0ELNSQ_7ScaleInE0ELSS_0EEEEEENSA_6LayoutINSB_IJSE_SE_SE_EEENSB_IJNSC_ILi0EEESX_SX_EEEEENSB_IJNSA_10UnderscoreES10_S10_EEEEENS7_6detail27Sm100ImplicitGemmTileTraitsINSA_20SM90_TMA_LOAD_IM2COLENSA_14ComposedLayoutINSA_7SwizzleILi2ELi4ELi3EEENSA_18smem_ptr_flag_bitsILi16EEENSV_INSB_IJNSC_ILi8EEESJ_EEENSB_IJSJ_SE_EEEEEEEvEENS14_INSA_23SM90_TMA_LOAD_MULTICASTES1F_vEEEENS_8epilogue10collective18CollectiveEpilogueINS1K_23Sm100TmaWarpSpecializedILi4ELi2ELi16ELb1ELb0EEEJSL_NSB_IJNSV_ISH_SE_EENSV_ISJ_SE_EEEEESM_NSB_IJNSB_IJllllEEESE_SX_EEESM_S1T_NS1K_6fusion15FusionCallbacksIS1O_NS1U_17LinearCombinationISM_fSM_fLNS_15FloatRoundStyleE2EEESL_S1R_JEEENSA_5SM1004TMEM4LOAD26SM100_TMEM_LOAD_16dp256b4xES15_S1F_NSA_17SM75_U32x4_LDSM_NENSA_21SM90_TMA_STORE_IM2COLES1F_NSA_17SM90_U32x4_STSM_NENSA_39AutoVectorizingCopyWithAssumedAlignmentILi128EEEEEEvvEEEEvNT_6ParamsE --------------------------
	.section	.nv.shared._ZN7cutlass13device_kernelINS_4conv6kernel13ConvUniversalINS1_16ConvProblemShapeILNS1_8OperatorE0ELi3EEENS1_10collective14CollectiveConvINS1_47MainloopSm100TmaUmmaWarpSpecializedImplicitGemmILS5_0ELi17ELi3ELi1ELi2EN4cute5tupleIJNSA_1CILi2EEENSC_ILi1EEESE_EEEEENSB_IJNSC_ILi64EEENSC_ILi128EEENSB_IJNSC_ILi32EEEEEEEEENS_10bfloat16_tESM_NSA_8TiledMMAINSA_8MMA_AtomIJNSA_20SM100_MMA_F16BF16_SSISM_SM_fLi64ELi128ELNSA_4UMMA5MajorE0ELSR_0ELNSQ_7ScaleInE0ELSS_0EEEEEENSA_6LayoutINSB_IJSE_SE_SE_EEENSB_IJNSC_ILi0EEESX_SX_EEEEENSB_IJNSA_10UnderscoreES10_S10_EEEEENS7_6detail27Sm100ImplicitGemmTileTraitsINSA_20SM90_TMA_LOAD_IM2COLENSA_14ComposedLayoutINSA_7SwizzleILi2ELi4ELi3EEENSA_18smem_ptr_flag_bitsILi16EEENSV_INSB_IJNSC_ILi8EEESJ_EEENSB_IJSJ_SE_EEEEEEEvEENS14_INSA_23SM90_TMA_LOAD_MULTICASTES1F_vEEEENS_8epilogue10collective18CollectiveEpilogueINS1K_23Sm100TmaWarpSpecializedILi4ELi2ELi16ELb1ELb0EEEJSL_NSB_IJNSV_ISH_SE_EENSV_ISJ_SE_EEEEESM_NSB_IJNSB_IJllllEEESE_SX_EEESM_S1T_NS1K_6fusion15FusionCallbacksIS1O_NS1U_17LinearCombinationISM_fSM_fLNS_15FloatRoundStyleE2EEESL_S1R_JEEENSA_5SM1004TMEM4LOAD26SM100_TMEM_LOAD_16dp256b4xES15_S1F_NSA_17SM75_U32x4_LDSM_NENSA_21SM90_TMA_STORE_IM2COLES1F_NSA_17SM90_U32x4_STSM_NENSA_39AutoVectorizingCopyWithAssumedAlignmentILi128EEEEEEvvEEEEvNT_6ParamsE,"aw",@nobits
	.sectionflags	@""
	.align	16
	.zero		1024


//--------------------- .nv.shared.reserved.0     --------------------------
	.section	.nv.shared.reserved.0,"aw",@nobits
	.weak		__nv_reservedSMEM_offset_0_alias
	.size		__nv_reservedSMEM_offset_0_alias, 0, 64
	.other		__nv_reservedSMEM_offset_0_alias,@"STO_CUDA_RESERVED_SHARED STV_DEFAULT"
__nv_reservedSMEM_offset_0_alias:
	.zero		0
.nv.shared.reserved.0:
	.zero		64
	.weak		__nv_reservedSMEM_tcgen05_partition
	.type		__nv_reservedSMEM_tcgen05_partition,@object
	.size		__nv_reservedSMEM_tcgen05_partition,(.L_0 - __nv_reservedSMEM_tcgen05_partition)
__nv_reservedSMEM_tcgen05_partition:
	.zero		32
.L_0:


//--------------------- .nv.global                --------------------------
	.section	.nv.global,"aw",@nobits
.nv.global:
	.type		_ZN39_INTERNAL_bcd2468f_4_k_cu_29a94892_37894cute1_E,@object
	.size		_ZN39_INTERNAL_bcd2468f_4_k_cu_29a94892_37894cute1_E,(_ZN39_INTERNAL_bcd2468f_4_k_cu_29a94892_37894cuda3std3__45__cpo6cbeginE - _ZN39_INTERNAL_bcd2468f_4_k_cu_29a94892_37894cute1_E)
_ZN39_INTERNAL_bcd2468f_4_k_cu_29a94892_37894cute1_E:
	.zero		1
	.type		_ZN39_INTERNAL_bcd2468f_4_k_cu_29a94892_37894cuda3std3__45__cpo6cbeginE,@object
	.size		_ZN39_INTERNAL_bcd2468f_4_k_cu_29a94892_37894cuda3std3__45__cpo6cbeginE,(_ZN39_INTERNAL_bcd2468f_4_k_cu_29a94892_37894cuda3std3__48in_placeE - _ZN39_INTERNAL_bcd2468f_4_k_cu_29a94892_37894cuda3std3__45__cpo6cbeginE)
_ZN39_INTERNAL_bcd2468f_4_k_cu_29a94892_37894cuda3std3__45__cpo6cbeginE:
	.zero		1
	.type		_ZN39_INTERNAL_bcd2468f_4_k_cu_29a94892_37894cuda3std3__48in_placeE,@object
	.size		_ZN39_INTERNAL_bcd2468f_4_k_cu_29a94892_37894cuda3std3__48in_placeE,(_ZN39_INTERNAL_bcd2468f_4_k_cu_29a94892_37894cuda3std6ranges3__45__cpo9iter_moveE - _ZN39_INTERNAL_bcd2468f_4_k_cu_29a94892_37894cuda3std3__48in_placeE)
_ZN39_INTERNAL_bcd2468f_4_k_cu_29a94892_37894cuda3std3__48in_placeE:
	.zero		1
	.type		_ZN39_INTERNAL_bcd2468f_4_k_cu_29a94892_37894cuda3std6ranges3__45__cpo9iter_moveE,@object
	.size		_ZN39_INTERNAL_bcd2468f_4_k_cu_29a94892_37894cuda3std6ranges3__45__cpo9iter_moveE,(_ZN39_INTERNAL_bcd2468f_4_k_cu_29a94892_37894cuda3std3__45__cpo5beginE - _ZN39_INTERNAL_bcd2468f_4_k_cu_29a94892_37894cuda3std6ranges3__45__cpo9iter_moveE)
_ZN39_INTERNAL_bcd2468f_4_k_cu_29a94892_37894cuda3std6ranges3__45__cpo9iter_moveE:
	.zero		1
	.type		_ZN39_INTERNAL_bcd2468f_4_k_cu_29a94892_37894cuda3std3__45__cpo5beginE,@object
	.size		_ZN39_INTERNAL_bcd2468f_4_k_cu_29a94892_37894cuda3std3__45__cpo5beginE,(_ZN39_INTERNAL_bcd2468f_4_k_cu_29a94892_37894cuda3std3__441_GLOBAL__N__bcd2468f_4_k_cu_29a94892_37896ignoreE - _ZN39_INTERNAL_bcd2468f_4_k_cu_29a94892_37894cuda3std3__45__cpo5beginE)
_ZN39_INTERNAL_bcd2468f_4_k_cu_29a94892_37894cuda3std3__45__cpo5beginE:
	.zero		1
	.type		_ZN39_INTERNAL_bcd2468f_4_k_cu_29a94892_37894cuda3std3__441_GLOBAL__N__bcd2468f_4_k_cu_29a94892_37896ignoreE,@object
	.size		_ZN39_INTERNAL_bcd2468f_4_k_cu_29a94892_37894cuda3std3__441_GLOBAL__N__bcd2468f_4_k_cu_29a94892_37896ignoreE,(_ZN39_INTERNAL_bcd2468f_4_k_cu_29a94892_37894cute7productE - _ZN39_INTERNAL_bcd2468f_4_k_cu_29a94892_37894cuda3std3__441_GLOBAL__N__bcd2468f_4_k_cu_29a94892_37896ignoreE)
_ZN39_INTERNAL_bcd2468f_4_k_cu_29a94892_37894cuda3std3__441_GLOBAL__N__bcd2468f_4_k_cu_29a94892_37896ignoreE:
	.zero		1
	.type		_ZN39_INTERNAL_bcd2468f_4_k_cu_29a94892_37894cute7productE,@object
	.size		_ZN39_INTERNAL_bcd2468f_4_k_cu_29a94892_37894cute7productE,(_ZN39_INTERNAL_bcd2468f_4_k_cu_29a94892_37894cuda3std3__45__cpo3endE - _ZN39_INTERNAL_bcd2468f_4_k_cu_29a94892_37894cute7productE)
_ZN39_INTERNAL_bcd2468f_4_k_cu_29a94892_37894cute7productE:
	.zero		1
	.type		_ZN39_INTERNAL_bcd2468f_4_k_cu_29a94892_37894cuda3std3__45__cpo3endE,@object
	.size		_ZN39_INTERNAL_bcd2468f_4_k_cu_29a94892_37894cuda3std3__45__cpo3endE,(_ZN39_INTERNAL_bcd2468f_4_k_cu_29a94892_37894cuda3std3__419piecewise_constructE - _ZN39_INTERNAL_bcd2468f_4_k_cu_29a94892_37894cuda3std3__45__cpo3endE)
_ZN39_INTERNAL_bcd2468f_4_k_cu_29a94892_37894cuda3std3__45__cpo3endE:
	.zero		1
	.type		_ZN39_INTERNAL_bcd2468f_4_k_cu_29a94892_37894cuda3std3__419piecewise_constructE,@object
	.size		_ZN39_INTERNAL_bcd2468f_4_k_cu_29a94892_37894cuda3std3__419piecewise_constructE,(_ZN39_INTERNAL_bcd2468f_4_k_cu_29a94892_37894cuda3std3__45__cpo4cendE - _ZN39_INTERNAL_bcd2468f_4_k_cu_29a94892_37894cuda3std3__419piecewise_constructE)
_ZN39_INTERNAL_bcd2468f_4_k_cu_29a94892_37894cuda3std3__419piecewise_constructE:
	.zero		1
	.type		_ZN39_INTERNAL_bcd2468f_4_k_cu_29a94892_37894cuda3std3__45__cpo4cendE,@object
	.size		_ZN39_INTERNAL_bcd2468f_4_k_cu_29a94892_37894cuda3std3__45__cpo4cendE,(_ZN39_INTERNAL_bcd2468f_4_k_cu_29a94892_37894cuda3std6ranges3__45__cpo4swapE - _ZN39_INTERNAL_bcd2468f_4_k_cu_29a94892_37894cuda3std3__45__cpo4cendE)
_ZN39_INTERNAL_bcd2468f_4_k_cu_29a94892_37894cuda3std3__45__cpo4cendE:
	.zero		1
	.type		_ZN39_INTERNAL_bcd2468f_4_k_cu_29a94892_37894cuda3std6ranges3__45__cpo4swapE,@object
	.size		_ZN39_INTERNAL_bcd2468f_4_k_cu_29a94892_37894cuda3std6ranges3__45__cpo4swapE,(.L_10 - _ZN39_INTERNAL_bcd2468f_4_k_cu_29a94892_37894cuda3std6ranges3__45__cpo4swapE)
_ZN39_INTERNAL_bcd2468f_4_k_cu_29a94892_37894cuda3std6ranges3__45__cpo4swapE:
	.zero		1
.L_10:


//--------------------- .nv.constant0._ZN7cutlass13device_kernelINS_4conv6kernel13ConvUniversalINS1_16ConvProblemShapeILNS1_8OperatorE0ELi3EEENS1_10collective14CollectiveConvINS1_47MainloopSm100TmaUmmaWarpSpecializedImplicitGemmILS5_0ELi17ELi3ELi1ELi2EN4cute5tupleIJNSA_1CILi2EEENSC_ILi1EEESE_EEEEENSB_IJNSC_ILi64EEENSC_ILi128EEENSB_IJNSC_ILi32EEEEEEEEENS_10bfloat16_tESM_NSA_8TiledMMAINSA_8MMA_AtomIJNSA_20SM100_MMA_F16BF16_SSISM_SM_fLi64ELi128ELNSA_4UMMA5MajorE0ELSR_0ELNSQ_7ScaleInE0ELSS_0EEEEEENSA_6LayoutINSB_IJSE_SE_SE_EEENSB_IJNSC_ILi0EEESX_SX_EEEEENSB_IJNSA_10UnderscoreES10_S10_EEEEENS7_6detail27Sm100ImplicitGemmTileTraitsINSA_20SM90_TMA_LOAD_IM2COLENSA_14ComposedLayoutINSA_7SwizzleILi2ELi4ELi3EEENSA_18smem_ptr_flag_bitsILi16EEENSV_INSB_IJNSC_ILi8EEESJ_EEENSB_IJSJ_SE_EEEEEEEvEENS14_INSA_23SM90_TMA_LOAD_MULTICASTES1F_vEEEENS_8epilogue10collective18CollectiveEpilogueINS1K_23Sm100TmaWarpSpecializedILi4ELi2ELi16ELb1ELb0EEEJSL_NSB_IJNSV_ISH_SE_EENSV_ISJ_SE_EEEEESM_NSB_IJNSB_IJllllEEESE_SX_EEESM_S1T_NS1K_6fusion15FusionCallbacksIS1O_NS1U_17LinearCombinationISM_fSM_fLNS_15FloatRoundStyleE2EEESL_S1R_JEEENSA_5SM1004TMEM4LOAD26SM100_TMEM_LOAD_16dp256b4xES15_S1F_NSA_17SM75_U32x4_LDSM_NENSA_21SM90_TMA_STORE_IM2COLES1F_NSA_17SM90_U32x4_STSM_NENSA_39AutoVectorizingCopyWithAssumedAlignmentILi128EEEEEEvvEEEEvNT_6ParamsE --------------------------
	.section	.nv.constant0._ZN7cutlass13device_kernelINS_4conv6kernel13ConvUniversalINS1_16ConvProblemShapeILNS1_8OperatorE0ELi3EEENS1_10collective14CollectiveConvINS1_47MainloopSm100TmaUmmaWarpSpecializedImplicitGemmILS5_0ELi17ELi3ELi1ELi2EN4cute5tupleIJNSA_1CILi2EEENSC_ILi1EEESE_EEEEENSB_IJNSC_ILi64EEENSC_ILi128EEENSB_IJNSC_ILi32EEEEEEEEENS_10bfloat16_tESM_NSA_8TiledMMAINSA_8MMA_AtomIJNSA_20SM100_MMA_F16BF16_SSISM_SM_fLi64ELi128ELNSA_4UMMA5MajorE0ELSR_0ELNSQ_7ScaleInE0ELSS_0EEEEEENSA_6LayoutINSB_IJSE_SE_SE_EEENSB_IJNSC_ILi0EEESX_SX_EEEEENSB_IJNSA_10UnderscoreES10_S10_EEEEENS7_6detail27Sm100ImplicitGemmTileTraitsINSA_20SM90_TMA_LOAD_IM2COLENSA_14ComposedLayoutINSA_7SwizzleILi2ELi4ELi3EEENSA_18smem_ptr_flag_bitsILi16EEENSV_INSB_IJNSC_ILi8EEESJ_EEENSB_IJSJ_SE_EEEEEEEvEENS14_INSA_23SM90_TMA_LOAD_MULTICASTES1F_vEEEENS_8epilogue10collective18CollectiveEpilogueINS1K_23Sm100TmaWarpSpecializedILi4ELi2ELi16ELb1ELb0EEEJSL_NSB_IJNSV_ISH_SE_EENSV_ISJ_SE_EEEEESM_NSB_IJNSB_IJllllEEESE_SX_EEESM_S1T_NS1K_6fusion15FusionCallbacksIS1O_NS1U_17LinearCombinationISM_fSM_fLNS_15FloatRoundStyleE2EEESL_S1R_JEEENSA_5SM1004TMEM4LOAD26SM100_TMEM_LOAD_16dp256b4xES15_S1F_NSA_17SM75_U32x4_LDSM_NENSA_21SM90_TMA_STORE_IM2COLES1F_NSA_17SM90_U32x4_STSM_NENSA_39AutoVectorizingCopyWithAssumedAlignmentILi128EEEEEEvvEEEEvNT_6ParamsE,"a",@progbits
	.sectionflags	@""
	.align	4
.nv.constant0._ZN7cutlass13device_kernelINS_4conv6kernel13ConvUniversalINS1_16ConvProblemShapeILNS1_8OperatorE0ELi3EEENS1_10collective14CollectiveConvINS1_47MainloopSm100TmaUmmaWarpSpecializedImplicitGemmILS5_0ELi17ELi3ELi1ELi2EN4cute5tupleIJNSA_1CILi2EEENSC_ILi1EEESE_EEEEENSB_IJNSC_ILi64EEENSC_ILi128EEENSB_IJNSC_ILi32EEEEEEEEENS_10bfloat16_tESM_NSA_8TiledMMAINSA_8MMA_AtomIJNSA_20SM100_MMA_F16BF16_SSISM_SM_fLi64ELi128ELNSA_4UMMA5MajorE0ELSR_0ELNSQ_7ScaleInE0ELSS_0EEEEEENSA_6LayoutINSB_IJSE_SE_SE_EEENSB_IJNSC_ILi0EEESX_SX_EEEEENSB_IJNSA_10UnderscoreES10_S10_EEEEENS7_6detail27Sm100ImplicitGemmTileTraitsINSA_20SM90_TMA_LOAD_IM2COLENSA_14ComposedLayoutINSA_7SwizzleILi2ELi4ELi3EEENSA_18smem_ptr_flag_bitsILi16EEENSV_INSB_IJNSC_ILi8EEESJ_EEENSB_IJSJ_SE_EEEEEEEvEENS14_INSA_23SM90_TMA_LOAD_MULTICASTES1F_vEEEENS_8epilogue10collective18CollectiveEpilogueINS1K_23Sm100TmaWarpSpecializedILi4ELi2ELi16ELb1ELb0EEEJSL_NSB_IJNSV_ISH_SE_EENSV_ISJ_SE_EEEEESM_NSB_IJNSB_IJllllEEESE_SX_EEESM_S1T_NS1K_6fusion15FusionCallbacksIS1O_NS1U_17LinearCombinationISM_fSM_fLNS_15FloatRoundStyleE2EEESL_S1R_JEEENSA_5SM1004TMEM4LOAD26SM100_TMEM_LOAD_16dp256b4xES15_S1F_NSA_17SM75_U32x4_LDSM_NENSA_21SM90_TMA_STORE_IM2COLES1F_NSA_17SM90_U32x4_STSM_NENSA_39AutoVectorizingCopyWithAssumedAlignmentILi128EEEEEEvvEEEEvNT_6ParamsE:
	.zero		3200


//--------------------- SYMBOLS --------------------------

	.type		.nv.reservedSmem.offset0,@object
	.size		.nv.reservedSmem.offset0,0x4
	.type		.nv.reservedSmem.cap,@object
	.size		.nv.reservedSmem.cap,0x4
	.type		__assertfail,@function
